	.target	sm_100a

	.elftype	@"ET_EXEC"


//--------------------- .note.nv.tkinfo           --------------------------
	.section	.note.nv.tkinfo,"",@"SHT_NOTE"
	.sectionflags	@"SHF_NOTE_NV_TKINFO"
	.tkinfo
        /*0018*/ 	.word	0x00000002
        /*0030*/ 	.string	""
        /*0030*/ 	.string	"ptxas"
        /*0030*/ 	.string	"Cuda compilation tools, release 13.0, V13.0.88"
        /*0030*/ 	.string	"Build cuda_13.0.r13.0/compiler.36424714_0"
        /*0030*/ 	.string	"-arch sm_100a -m 64 "



//--------------------- .note.nv.cuinfo           --------------------------
	.section	.note.nv.cuinfo,"",@"SHT_NOTE"
	.sectionflags	@"SHF_NOTE_NV_CUINFO"
        /*0018*/ 	.short	0x0002
        /*001a*/ 	.short	0x0064
        /*001c*/ 	.short	0x0082
	.zero		2


//--------------------- .nv.info                  --------------------------
	.section	.nv.info,"",@"SHT_CUDA_INFO"
	.align	4


	//----- nvinfo : EIATTR_REGCOUNT
	.align		4
        /*0000*/ 	.byte	0x04, 0x2f
        /*0002*/ 	.short	(.L_19 - .L_18)
	.align		4
.L_18:
        /*0004*/ 	.word	index@(_ZN7cutlass13device_kernelINS_4gemm6kernel13GemmUniversalIN4cute5tupleIJiiiiEEENS1_10collective13CollectiveMmaINS1_35MainloopSm100TmaUmmaWarpSpecializedILi4ELi2ELi4ENS5_IJNS4_1CILi1EEENSA_ILi8EEESB_EEEEENS5_IJNSA_ILi128EEENSA_ILi64EEESG_EEENS_10tfloat32_tENS5_IJlSB_lEEESI_SJ_NS4_8TiledMMAINS4_8MMA_AtomIJNS4_17SM100_MMA_TF32_SSISI_SI_fLi128ELi64ELNS4_4UMMA5MajorE0ELSO_0ELNSN_7ScaleInE0ELSP_0EEEEEENS4_6LayoutINS5_IJSB_SB_SB_EEENS5_IJNSA_ILi0EEESU_SU_EEEEENS5_IJNS4_10UnderscoreESX_SX_EEEEENS4_23SM90_TMA_LOAD_MULTICASTENS4_14ComposedLayoutINS4_7SwizzleILi3ELi4ELi3EEENS4_18smem_ptr_flag_bitsILi32EEENSS_INS5_IJSC_NSA_ILi32EEEEEENS5_IJS16_SB_EEEEEEEvNS4_8identityENS4_13SM90_TMA_LOADES1A_vS1B_EENS_8epilogue10collective18CollectiveEpilogueINS1E_23Sm100TmaWarpSpecializedILi4ELi2ELi16ELb1ELb0EEEJSH_NS5_IJNSS_ISF_SB_EENSS_INSA_ILi16EEESB_EEEEESI_SJ_SI_SJ_NS1E_6fusion15FusionCallbacksIS1I_NS1N_17LinearCombinationISI_fSI_fLNS_15FloatRoundStyleE2EEESH_S1M_JEEENS4_5SM1004TMEM4LOAD26SM100_TMEM_LOAD_32dp32b16xES1C_NS11_INS12_ILi2ELi4ELi3EEES15_NSS_INS5_IJSC_S1K_EEENS5_IJS1K_SB_EEEEEEENS4_39AutoVectorizingCopyWithAssumedAlignmentILi128EEENS4_14SM90_TMA_STOREES21_S23_S23_EEEvvEEEEvNT_6ParamsE)
        /*0008*/ 	.word	0x00000050


	//----- nvinfo : EIATTR_FRAME_SIZE
	.align		4
.L_19:
        /*000c*/ 	.byte	0x04, 0x11
        /*000e*/ 	.short	(.L_21 - .L_20)
	.align		4
.L_20:
        /*0010*/ 	.word	index@($__internal_2_$__cuda_sm10x_tcgen05_guardrail_trap_unallocated_columns_being_dealloced)
        /*0014*/ 	.word	0x00000000


	//----- nvinfo : EIATTR_FRAME_SIZE
	.align		4
.L_21:
        /*0018*/ 	.byte	0x04, 0x11
        /*001a*/ 	.short	(.L_23 - .L_22)
	.align		4
.L_22:
        /*001c*/ 	.word	index@($__internal_1_$__cuda_sm10x_tcgen05_guardrail_trap_phase_invalid_during_alloc)
        /*0020*/ 	.word	0x00000000


	//----- nvinfo : EIATTR_FRAME_SIZE
	.align		4
.L_23:
        /*0024*/ 	.byte	0x04, 0x11
        /*0026*/ 	.short	(.L_25 - .L_24)
	.align		4
.L_24:
        /*0028*/ 	.word	index@($__internal_0_$__cuda_sm10x_tcgen05_guardrail_trap_col_being_dealloced_not_returned_by_alloc)
        /*002c*/ 	.word	0x00000000


	//----- nvinfo : EIATTR_FRAME_SIZE
	.align		4
.L_25:
        /*0030*/ 	.byte	0x04, 0x11
        /*0032*/ 	.short	(.L_27 - .L_26)
	.align		4
.L_26:
        /*0034*/ 	.word	index@(_ZN7cutlass13device_kernelINS_4gemm6kernel13GemmUniversalIN4cute5tupleIJiiiiEEENS1_10collective13CollectiveMmaINS1_35MainloopSm100TmaUmmaWarpSpecializedILi4ELi2ELi4ENS5_IJNS4_1CILi1EEENSA_ILi8EEESB_EEEEENS5_IJNSA_ILi128EEENSA_ILi64EEESG_EEENS_10tfloat32_tENS5_IJlSB_lEEESI_SJ_NS4_8TiledMMAINS4_8MMA_AtomIJNS4_17SM100_MMA_TF32_SSISI_SI_fLi128ELi64ELNS4_4UMMA5MajorE0ELSO_0ELNSN_7ScaleInE0ELSP_0EEEEEENS4_6LayoutINS5_IJSB_SB_SB_EEENS5_IJNSA_ILi0EEESU_SU_EEEEENS5_IJNS4_10UnderscoreESX_SX_EEEEENS4_23SM90_TMA_LOAD_MULTICASTENS4_14ComposedLayoutINS4_7SwizzleILi3ELi4ELi3EEENS4_18smem_ptr_flag_bitsILi32EEENSS_INS5_IJSC_NSA_ILi32EEEEEENS5_IJS16_SB_EEEEEEEvNS4_8identityENS4_13SM90_TMA_LOADES1A_vS1B_EENS_8epilogue10collective18CollectiveEpilogueINS1E_23Sm100TmaWarpSpecializedILi4ELi2ELi16ELb1ELb0EEEJSH_NS5_IJNSS_ISF_SB_EENSS_INSA_ILi16EEESB_EEEEESI_SJ_SI_SJ_NS1E_6fusion15FusionCallbacksIS1I_NS1N_17LinearCombinationISI_fSI_fLNS_15FloatRoundStyleE2EEESH_S1M_JEEENS4_5SM1004TMEM4LOAD26SM100_TMEM_LOAD_32dp32b16xES1C_NS11_INS12_ILi2ELi4ELi3EEES15_NSS_INS5_IJSC_S1K_EEENS5_IJS1K_SB_EEEEEEENS4_39AutoVectorizingCopyWithAssumedAlignmentILi128EEENS4_14SM90_TMA_STOREES21_S23_S23_EEEvvEEEEvNT_6ParamsE)
        /*0038*/ 	.word	0x00000000


	//----- nvinfo : EIATTR_MIN_STACK_SIZE
	.align		4
.L_27:
        /*003c*/ 	.byte	0x04, 0x12
        /*003e*/ 	.short	(.L_29 - .L_28)
	.align		4
.L_28:
        /*0040*/ 	.word	index@(_ZN7cutlass13device_kernelINS_4gemm6kernel13GemmUniversalIN4cute5tupleIJiiiiEEENS1_10collective13CollectiveMmaINS1_35MainloopSm100TmaUmmaWarpSpecializedILi4ELi2ELi4ENS5_IJNS4_1CILi1EEENSA_ILi8EEESB_EEEEENS5_IJNSA_ILi128EEENSA_ILi64EEESG_EEENS_10tfloat32_tENS5_IJlSB_lEEESI_SJ_NS4_8TiledMMAINS4_8MMA_AtomIJNS4_17SM100_MMA_TF32_SSISI_SI_fLi128ELi64ELNS4_4UMMA5MajorE0ELSO_0ELNSN_7ScaleInE0ELSP_0EEEEEENS4_6LayoutINS5_IJSB_SB_SB_EEENS5_IJNSA_ILi0EEESU_SU_EEEEENS5_IJNS4_10UnderscoreESX_SX_EEEEENS4_23SM90_TMA_LOAD_MULTICASTENS4_14ComposedLayoutINS4_7SwizzleILi3ELi4ELi3EEENS4_18smem_ptr_flag_bitsILi32EEENSS_INS5_IJSC_NSA_ILi32EEEEEENS5_IJS16_SB_EEEEEEEvNS4_8identityENS4_13SM90_TMA_LOADES1A_vS1B_EENS_8epilogue10collective18CollectiveEpilogueINS1E_23Sm100TmaWarpSpecializedILi4ELi2ELi16ELb1ELb0EEEJSH_NS5_IJNSS_ISF_SB_EENSS_INSA_ILi16EEESB_EEEEESI_SJ_SI_SJ_NS1E_6fusion15FusionCallbacksIS1I_NS1N_17LinearCombinationISI_fSI_fLNS_15FloatRoundStyleE2EEESH_S1M_JEEENS4_5SM1004TMEM4LOAD26SM100_TMEM_LOAD_32dp32b16xES1C_NS11_INS12_ILi2ELi4ELi3EEES15_NSS_INS5_IJSC_S1K_EEENS5_IJS1K_SB_EEEEEEENS4_39AutoVectorizingCopyWithAssumedAlignmentILi128EEENS4_14SM90_TMA_STOREES21_S23_S23_EEEvvEEEEvNT_6ParamsE)
        /*0044*/ 	.word	0x00000000
.L_29:


//--------------------- .nv.compat                --------------------------
	.section	.nv.compat,"",@"SHT_CUDA_COMPAT_INFO"
	.align	4
        /*0000*/ 	.byte	0x02, 0x09, 0x01, 0x00, 0x02, 0x02, 0x02, 0x00, 0x02, 0x05, 0x05, 0x00, 0x03, 0x07, 0x01, 0x01
        /*0010*/ 	.byte	0x02, 0x03, 0x01, 0x00, 0x02, 0x06, 0x01, 0x00, 0x04, 0x0b, 0x08, 0x00, 0x09, 0x00, 0x00, 0x00
        /*0020*/ 	.byte	0x00, 0x00, 0x00, 0x00


//--------------------- .nv.info._ZN7cutlass13device_kernelINS_4gemm6kernel13GemmUniversalIN4cute5tupleIJiiiiEEENS1_10collective13CollectiveMmaINS1_35MainloopSm100TmaUmmaWarpSpecializedILi4ELi2ELi4ENS5_IJNS4_1CILi1EEENSA_ILi8EEESB_EEEEENS5_IJNSA_ILi128EEENSA_ILi64EEESG_EEENS_10tfloat32_tENS5_IJlSB_lEEESI_SJ_NS4_8TiledMMAINS4_8MMA_AtomIJNS4_17SM100_MMA_TF32_SSISI_SI_fLi128ELi64ELNS4_4UMMA5MajorE0ELSO_0ELNSN_7ScaleInE0ELSP_0EEEEEENS4_6LayoutINS5_IJSB_SB_SB_EEENS5_IJNSA_ILi0EEESU_SU_EEEEENS5_IJNS4_10UnderscoreESX_SX_EEEEENS4_23SM90_TMA_LOAD_MULTICASTENS4_14ComposedLayoutINS4_7SwizzleILi3ELi4ELi3EEENS4_18smem_ptr_flag_bitsILi32EEENSS_INS5_IJSC_NSA_ILi32EEEEEENS5_IJS16_SB_EEEEEEEvNS4_8identityENS4_13SM90_TMA_LOADES1A_vS1B_EENS_8epilogue10collective18CollectiveEpilogueINS1E_23Sm100TmaWarpSpecializedILi4ELi2ELi16ELb1ELb0EEEJSH_NS5_IJNSS_ISF_SB_EENSS_INSA_ILi16EEESB_EEEEESI_SJ_SI_SJ_NS1E_6fusion15FusionCallbacksIS1I_NS1N_17LinearCombinationISI_fSI_fLNS_15FloatRoundStyleE2EEESH_S1M_JEEENS4_5SM1004TMEM4LOAD26SM100_TMEM_LOAD_32dp32b16xES1C_NS11_INS12_ILi2ELi4ELi3EEES15_NSS_INS5_IJSC_S1K_EEENS5_IJS1K_SB_EEEEEEENS4_39AutoVectorizingCopyWithAssumedAlignmentILi128EEENS4_14SM90_TMA_STOREES21_S23_S23_EEEvvEEEEvNT_6ParamsE --------------------------
	.section	.nv.info._ZN7cutlass13device_kernelINS_4gemm6kernel13GemmUniversalIN4cute5tupleIJiiiiEEENS1_10collective13CollectiveMmaINS1_35MainloopSm100TmaUmmaWarpSpecializedILi4ELi2ELi4ENS5_IJNS4_1CILi1EEENSA_ILi8EEESB_EEEEENS5_IJNSA_ILi128EEENSA_ILi64EEESG_EEENS_10tfloat32_tENS5_IJlSB_lEEESI_SJ_NS4_8TiledMMAINS4_8MMA_AtomIJNS4_17SM100_MMA_TF32_SSISI_SI_fLi128ELi64ELNS4_4UMMA5MajorE0ELSO_0ELNSN_7ScaleInE0ELSP_0EEEEEENS4_6LayoutINS5_IJSB_SB_SB_EEENS5_IJNSA_ILi0EEESU_SU_EEEEENS5_IJNS4_10UnderscoreESX_SX_EEEEENS4_23SM90_TMA_LOAD_MULTICASTENS4_14ComposedLayoutINS4_7SwizzleILi3ELi4ELi3EEENS4_18smem_ptr_flag_bitsILi32EEENSS_INS5_IJSC_NSA_ILi32EEEEEENS5_IJS16_SB_EEEEEEEvNS4_8identityENS4_13SM90_TMA_LOADES1A_vS1B_EENS_8epilogue10collective18CollectiveEpilogueINS1E_23Sm100TmaWarpSpecializedILi4ELi2ELi16ELb1ELb0EEEJSH_NS5_IJNSS_ISF_SB_EENSS_INSA_ILi16EEESB_EEEEESI_SJ_SI_SJ_NS1E_6fusion15FusionCallbacksIS1I_NS1N_17LinearCombinationISI_fSI_fLNS_15FloatRoundStyleE2EEESH_S1M_JEEENS4_5SM1004TMEM4LOAD26SM100_TMEM_LOAD_32dp32b16xES1C_NS11_INS12_ILi2ELi4ELi3EEES15_NSS_INS5_IJSC_S1K_EEENS5_IJS1K_SB_EEEEEEENS4_39AutoVectorizingCopyWithAssumedAlignmentILi128EEENS4_14SM90_TMA_STOREES21_S23_S23_EEEvvEEEEvNT_6ParamsE,"",@"SHT_CUDA_INFO"
	.sectionflags	@""
	.align	4


	//----- nvinfo : EIATTR_CUDA_API_VERSION
	.align		4
        /*0000*/ 	.byte	0x04, 0x37
        /*0002*/ 	.short	(.L_31 - .L_30)
.L_30:
        /*0004*/ 	.word	0x00000082


	//----- nvinfo : EIATTR_KPARAM_INFO
	.align		4
.L_31:
        /*0008*/ 	.byte	0x04, 0x17
        /*000a*/ 	.short	(.L_33 - .L_32)
.L_32:
        /*000c*/ 	.word	0x00000000
        /*0010*/ 	.short	0x0000
        /*0012*/ 	.short	0x0000
        /*0014*/ 	.byte	0x00, 0xf0, 0x01, 0x20


	//----- nvinfo : EIATTR_AT_ENTRY_FRAGMENTS
	.align		4
.L_33:
        /*0018*/ 	.byte	0x04, 0x4f
        /*001a*/ 	.short	(.L_35 - .L_34)


	//   ....[0]....
.L_34:
        /*001c*/ 	.word	0x00000006


	//----- nvinfo : EIATTR_RESERVED_SMEM_USED
	.align		4
.L_35:
        /*0020*/ 	.byte	0x01, 0x41
	.zero		2


	//----- nvinfo : EIATTR_SPARSE_MMA_MASK
	.align		4
        /*0024*/ 	.byte	0x03, 0x50
        /*0026*/ 	.short	0x0000


	//----- nvinfo : EIATTR_TCGEN05_1CTA_USED
	.align		4
        /*0028*/ 	.byte	0x01, 0x51
	.zero		2


	//----- nvinfo : EIATTR_MAXREG_COUNT
	.align		4
        /*002c*/ 	.byte	0x03, 0x1b
        /*002e*/ 	.short	0x00ff


	//----- nvinfo : EIATTR_NUM_BARRIERS
	.align		4
        /*0030*/ 	.byte	0x02, 0x4c
        /*0032*/ 	.byte	0x07
	.zero		1


	//----- nvinfo : EIATTR_EXTERNS
	.align		4
        /*0034*/ 	.byte	0x04, 0x0f
        /*0036*/ 	.short	(.L_37 - .L_36)


	//   ....[0]....
	.align		4
.L_36:
        /*0038*/ 	.word	index@(__assertfail)


	//----- nvinfo : EIATTR_MERCURY_ISA_VERSION
	.align		4
.L_37:
        /*003c*/ 	.byte	0x03, 0x5f
        /*003e*/ 	.short	0x0101


	//----- nvinfo : EIATTR_INT_WARP_WIDE_INSTR_OFFSETS
	.align		4
        /*0040*/ 	.byte	0x04, 0x31
        /*0042*/ 	.short	(.L_39 - .L_38)


	//   ....[0]....
.L_38:
        /*0044*/ 	.word	0x00004100


	//   ....[1]....
        /*0048*/ 	.word	0x00004120


	//   ....[2]....
        /*004c*/ 	.word	0x00004150


	//   ....[3]....
        /*0050*/ 	.word	0x00004c90


	//   ....[4]....
        /*0054*/ 	.word	0x00004d00


	//   ....[5]....
        /*0058*/ 	.word	0x00004de0


	//   ....[6]....
        /*005c*/ 	.word	0x00004e60


	//   ....[7]....
        /*0060*/ 	.word	0x00004f60


	//   ....[8]....
        /*0064*/ 	.word	0x00004fe0


	//   ....[9]....
        /*0068*/ 	.word	0x000050d0


	//   ....[10]....
        /*006c*/ 	.word	0x00005180


	//----- nvinfo : EIATTR_COOP_GROUP_MASK_REGIDS
	.align		4
.L_39:
        /*0070*/ 	.byte	0x04, 0x29
        /*0072*/ 	.short	(.L_41 - .L_40)


	//   ....[0]....
.L_40:
        /*0074*/ 	.word	0xffffffff


	//   ....[1]....
        /*0078*/ 	.word	0xffffffff


	//   ....[2]....
        /*007c*/ 	.word	0xffffffff


	//   ....[3]....
        /*0080*/ 	.word	0xffffffff


	//   ....[4]....
        /*0084*/ 	.word	0xffffffff


	//   ....[5]....
        /*0088*/ 	.word	0xffffffff


	//   ....[6]....
        /*008c*/ 	.word	0xffffffff


	//   ....[7]....
        /*0090*/ 	.word	0xffffffff


	//   ....[8]....
        /*0094*/ 	.word	0xffffffff


	//   ....[9]....
        /*0098*/ 	.word	0xffffffff


	//   ....[10]....
        /*009c*/ 	.word	0xffffffff


	//   ....[11]....
        /*00a0*/ 	.word	0xffffffff


	//   ....[12]....
        /*00a4*/ 	.word	0xffffffff


	//   ....[13]....
        /*00a8*/ 	.word	0xffffffff


	//----- nvinfo : EIATTR_COOP_GROUP_INSTR_OFFSETS
	.align		4
.L_41:
        /*00ac*/ 	.byte	0x04, 0x28
        /*00ae*/ 	.short	(.L_43 - .L_42)


	//   ....[0]....
.L_42:
        /*00b0*/ 	.word	0x00000080


	//   ....[1]....
        /*00b4*/ 	.word	0x000004f0


	//   ....[2]....
        /*00b8*/ 	.word	0x000006a0


	//   ....[3]....
        /*00bc*/ 	.word	0x00000840


	//   ....[4]....
        /*00c0*/ 	.word	0x00000940


	//   ....[5]....
        /*00c4*/ 	.word	0x00000ab0


	//   ....[6]....
        /*00c8*/ 	.word	0x00000c50


	//   ....[7]....
        /*00cc*/ 	.word	0x00000e00


	//   ....[8]....
        /*00d0*/ 	.word	0x000022e0


	//   ....[9]....
        /*00d4*/ 	.word	0x00003190


	//   ....[10]....
        /*00d8*/ 	.word	0x000033a0


	//   ....[11]....
        /*00dc*/ 	.word	0x000033d0


	//   ....[12]....
        /*00e0*/ 	.word	0x00003fe0


	//   ....[13]....
        /*00e4*/ 	.word	0x00004210


	//----- nvinfo : EIATTR_VRC_CTA_INIT_COUNT
	.align		4
.L_43:
        /*00e8*/ 	.byte	0x02, 0x4a
        /*00ea*/ 	.byte	0x80
	.zero		1


	//----- nvinfo : EIATTR_SYSCALL_OFFSETS
	.align		4
        /*00ec*/ 	.byte	0x04, 0x46
        /*00ee*/ 	.short	(.L_45 - .L_44)


	//   ....[0]....
.L_44:
        /*00f0*/ 	.word	0x00005dd0


	//   ....[1]....
        /*00f4*/ 	.word	0x00005ec0


	//   ....[2]....
        /*00f8*/ 	.word	0x00006690


	//   ....[3]....
        /*00fc*/ 	.word	0x00007010


	//   ....[4]....
        /*0100*/ 	.word	0x00007970


	//   ....[5]....
        /*0104*/ 	.word	0x000082d0


	//----- nvinfo : EIATTR_MBARRIER_INSTR_OFFSETS
	.align		4
.L_45:
        /*0108*/ 	.byte	0x04, 0x39
        /*010a*/ 	.short	(.L_47 - .L_46)


	//   ....[0]....
.L_46:
        /*010c*/ 	.word	0x00000610
        /*0110*/ 	.word	0x000000ff
        /*0114*/ 	.word	0x00000000
        /*0118*/ 	.short	0x0100
        /*011a*/ 	.byte	0x04
	.zero		1


	//   ....[1]....
        /*011c*/ 	.word	0x00000620
        /*0120*/ 	.word	0x000000ff
        /*0124*/ 	.word	0x00000020
        /*0128*/ 	.short	0x0100
        /*012a*/ 	.byte	0x04
	.zero		1


	//   ....[2]....
        /*012c*/ 	.word	0x00000630
        /*0130*/ 	.word	0x000000ff
        /*0134*/ 	.word	0x00000008
        /*0138*/ 	.short	0x0100
        /*013a*/ 	.byte	0x04
	.zero		1


	//   ....[3]....
        /*013c*/ 	.word	0x00000640
        /*0140*/ 	.word	0x000000ff
        /*0144*/ 	.word	0x00000028
        /*0148*/ 	.short	0x0100
        /*014a*/ 	.byte	0x04
	.zero		1


	//   ....[4]....
        /*014c*/ 	.word	0x00000650
        /*0150*/ 	.word	0x000000ff
        /*0154*/ 	.word	0x00000010
        /*0158*/ 	.short	0x0100
        /*015a*/ 	.byte	0x04
	.zero		1


	//   ....[5]....
        /*015c*/ 	.word	0x00000660
        /*0160*/ 	.word	0x000000ff
        /*0164*/ 	.word	0x00000030
        /*0168*/ 	.short	0x0100
        /*016a*/ 	.byte	0x04
	.zero		1


	//   ....[6]....
        /*016c*/ 	.word	0x00000670
        /*0170*/ 	.word	0x000000ff
        /*0174*/ 	.word	0x00000018
        /*0178*/ 	.short	0x0100
        /*017a*/ 	.byte	0x04
	.zero		1


	//   ....[7]....
        /*017c*/ 	.word	0x00000680
        /*0180*/ 	.word	0x000000ff
        /*0184*/ 	.word	0x00000038
        /*0188*/ 	.short	0x0100
        /*018a*/ 	.byte	0x04
	.zero		1


	//   ....[8]....
        /*018c*/ 	.word	0x000007b0
        /*0190*/ 	.word	0x000000ff
        /*0194*/ 	.word	0x00000040
        /*0198*/ 	.short	0x0100
        /*019a*/ 	.byte	0x04
	.zero		1


	//   ....[9]....
        /*019c*/ 	.word	0x000007c0
        /*01a0*/ 	.word	0x000000ff
        /*01a4*/ 	.word	0x00000060
        /*01a8*/ 	.short	0x0100
        /*01aa*/ 	.byte	0x04
	.zero		1


	//   ....[10]....
        /*01ac*/ 	.word	0x000007d0
        /*01b0*/ 	.word	0x000000ff
        /*01b4*/ 	.word	0x00000048
        /*01b8*/ 	.short	0x0100
        /*01ba*/ 	.byte	0x04
	.zero		1


	//   ....[11]....
        /*01bc*/ 	.word	0x000007e0
        /*01c0*/ 	.word	0x000000ff
        /*01c4*/ 	.word	0x00000068
        /*01c8*/ 	.short	0x0100
        /*01ca*/ 	.byte	0x04
	.zero		1


	//   ....[12]....
        /*01cc*/ 	.word	0x000007f0
        /*01d0*/ 	.word	0x000000ff
        /*01d4*/ 	.word	0x00000050
        /*01d8*/ 	.short	0x0100
        /*01da*/ 	.byte	0x04
	.zero		1


	//   ....[13]....
        /*01dc*/ 	.word	0x00000800
        /*01e0*/ 	.word	0x000000ff
        /*01e4*/ 	.word	0x00000070
        /*01e8*/ 	.short	0x0100
        /*01ea*/ 	.byte	0x04
	.zero		1


	//   ....[14]....
        /*01ec*/ 	.word	0x00000810
        /*01f0*/ 	.word	0x000000ff
        /*01f4*/ 	.word	0x00000058
        /*01f8*/ 	.short	0x0100
        /*01fa*/ 	.byte	0x04
	.zero		1


	//   ....[15]....
        /*01fc*/ 	.word	0x00000820
        /*0200*/ 	.word	0x000000ff
        /*0204*/ 	.word	0x00000078
        /*0208*/ 	.short	0x0100
        /*020a*/ 	.byte	0x04
	.zero		1


	//   ....[16]....
        /*020c*/ 	.word	0x00000910
        /*0210*/ 	.word	0x000000ff
        /*0214*/ 	.word	0x00000080
        /*0218*/ 	.short	0x0100
        /*021a*/ 	.byte	0x06
	.zero		1


	//   ....[17]....
        /*021c*/ 	.word	0x00000920
        /*0220*/ 	.word	0x000000ff
        /*0224*/ 	.word	0x00000088
        /*0228*/ 	.short	0x0100
        /*022a*/ 	.byte	0x06
	.zero		1


	//   ....[18]....
        /*022c*/ 	.word	0x00000a60
        /*0230*/ 	.word	0x000000ff
        /*0234*/ 	.word	0x00000090
        /*0238*/ 	.short	0x0100
        /*023a*/ 	.byte	0x06
	.zero		1


	//   ....[19]....
        /*023c*/ 	.word	0x00000a70
        /*0240*/ 	.word	0x000000ff
        /*0244*/ 	.word	0x000000a0
        /*0248*/ 	.short	0x0100
        /*024a*/ 	.byte	0x06
	.zero		1


	//   ....[20]....
        /*024c*/ 	.word	0x00000a80
        /*0250*/ 	.word	0x000000ff
        /*0254*/ 	.word	0x00000098
        /*0258*/ 	.short	0x0100
        /*025a*/ 	.byte	0x06
	.zero		1


	//   ....[21]....
        /*025c*/ 	.word	0x00000a90
        /*0260*/ 	.word	0x000000ff
        /*0264*/ 	.word	0x000000a8
        /*0268*/ 	.short	0x0100
        /*026a*/ 	.byte	0x06
	.zero		1


	//   ....[22]....
        /*026c*/ 	.word	0x00000bc0
        /*0270*/ 	.word	0x000000ff
        /*0274*/ 	.word	0x000000b0
        /*0278*/ 	.short	0x0100
        /*027a*/ 	.byte	0x04
	.zero		1


	//   ....[23]....
        /*027c*/ 	.word	0x00000bd0
        /*0280*/ 	.word	0x000000ff
        /*0284*/ 	.word	0x000000d0
        /*0288*/ 	.short	0x0100
        /*028a*/ 	.byte	0x04
	.zero		1


	//   ....[24]....
        /*028c*/ 	.word	0x00000be0
        /*0290*/ 	.word	0x000000ff
        /*0294*/ 	.word	0x000000b8
        /*0298*/ 	.short	0x0100
        /*029a*/ 	.byte	0x04
	.zero		1


	//   ....[25]....
        /*029c*/ 	.word	0x00000bf0
        /*02a0*/ 	.word	0x000000ff
        /*02a4*/ 	.word	0x000000d8
        /*02a8*/ 	.short	0x0100
        /*02aa*/ 	.byte	0x04
	.zero		1


	//   ....[26]....
        /*02ac*/ 	.word	0x00000c00
        /*02b0*/ 	.word	0x000000ff
        /*02b4*/ 	.word	0x000000c0
        /*02b8*/ 	.short	0x0100
        /*02ba*/ 	.byte	0x04
	.zero		1


	//   ....[27]....
        /*02bc*/ 	.word	0x00000c10
        /*02c0*/ 	.word	0x000000ff
        /*02c4*/ 	.word	0x000000e0
        /*02c8*/ 	.short	0x0100
        /*02ca*/ 	.byte	0x04
	.zero		1


	//   ....[28]....
        /*02cc*/ 	.word	0x00000c20
        /*02d0*/ 	.word	0x000000ff
        /*02d4*/ 	.word	0x000000c8
        /*02d8*/ 	.short	0x0100
        /*02da*/ 	.byte	0x04
	.zero		1


	//   ....[29]....
        /*02dc*/ 	.word	0x00000c30
        /*02e0*/ 	.word	0x000000ff
        /*02e4*/ 	.word	0x000000e8
        /*02e8*/ 	.short	0x0100
        /*02ea*/ 	.byte	0x04
	.zero		1


	//   ....[30]....
        /*02ec*/ 	.word	0x00000d20
        /*02f0*/ 	.word	0x000000ff
        /*02f4*/ 	.word	0x000000f0
        /*02f8*/ 	.short	0x0100
        /*02fa*/ 	.byte	0x04
	.zero		1


	//   ....[31]....
        /*02fc*/ 	.word	0x00000d30
        /*0300*/ 	.word	0x000000ff
        /*0304*/ 	.word	0x00000100
        /*0308*/ 	.short	0x0100
        /*030a*/ 	.byte	0x04
	.zero		1


	//   ....[32]....
        /*030c*/ 	.word	0x00000d40
        /*0310*/ 	.word	0x000000ff
        /*0314*/ 	.word	0x000000f8
        /*0318*/ 	.short	0x0100
        /*031a*/ 	.byte	0x04
	.zero		1


	//   ....[33]....
        /*031c*/ 	.word	0x00000d50
        /*0320*/ 	.word	0x000000ff
        /*0324*/ 	.word	0x00000108
        /*0328*/ 	.short	0x0100
        /*032a*/ 	.byte	0x04
	.zero		1


	//   ....[34]....
        /*032c*/ 	.word	0x000019e0
        /*0330*/ 	.word	0x00000003
        /*0334*/ 	.word	0x00000100
        /*0338*/ 	.short	0x010a
        /*033a*/ 	.byte	0xff
	.zero		1


	//   ....[35]....
        /*033c*/ 	.word	0x00001a10
        /*0340*/ 	.word	0x00000003
        /*0344*/ 	.word	0x000000f0
        /*0348*/ 	.short	0x0101
        /*034a*/ 	.byte	0xff
	.zero		1


	//   ....[36]....
        /*034c*/ 	.word	0x00001ae0
        /*0350*/ 	.word	0x000000ff
        /*0354*/ 	.word	0x00000020
        /*0358*/ 	.short	0x010a
        /*035a*/ 	.byte	0x04
	.zero		1


	//   ....[37]....
        /*035c*/ 	.word	0x00001b60
        /*0360*/ 	.word	0x000000ff
        /*0364*/ 	.word	0x00000020
        /*0368*/ 	.short	0x010a
        /*036a*/ 	.byte	0x21
	.zero		1


	//   ....[38]....
        /*036c*/ 	.word	0x00001cf0
        /*0370*/ 	.word	0x000000ff
        /*0374*/ 	.word	0x00000020
        /*0378*/ 	.short	0x010a
        /*037a*/ 	.byte	0x05
	.zero		1


	//   ....[39]....
        /*037c*/ 	.word	0x00001ee0
        /*0380*/ 	.word	0x000000ff
        /*0384*/ 	.word	0x00000088
        /*0388*/ 	.short	0x0101
        /*038a*/ 	.byte	0x0d
	.zero		1


	//   ....[40]....
        /*038c*/ 	.word	0x00001f00
        /*0390*/ 	.word	0x000000ff
        /*0394*/ 	.word	0x00000020
        /*0398*/ 	.short	0x010a
        /*039a*/ 	.byte	0x04
	.zero		1


	//   ....[41]....
        /*039c*/ 	.word	0x00001f80
        /*03a0*/ 	.word	0x000000ff
        /*03a4*/ 	.word	0x00000020
        /*03a8*/ 	.short	0x010a
        /*03aa*/ 	.byte	0x21
	.zero		1


	//   ....[42]....
        /*03ac*/ 	.word	0x00002110
        /*03b0*/ 	.word	0x000000ff
        /*03b4*/ 	.word	0x00000020
        /*03b8*/ 	.short	0x010a
        /*03ba*/ 	.byte	0x05
	.zero		1


	//   ....[43]....
        /*03bc*/ 	.word	0x00002310
        /*03c0*/ 	.word	0x00000003
        /*03c4*/ 	.word	0x00000090
        /*03c8*/ 	.short	0x010a
        /*03ca*/ 	.byte	0xff
	.zero		1


	//   ....[44]....
        /*03cc*/ 	.word	0x00002460
        /*03d0*/ 	.word	0x00000000
        /*03d4*/ 	.word	0x00000000
        /*03d8*/ 	.short	0x0101
        /*03da*/ 	.byte	0xff
	.zero		1


	//   ....[45]....
        /*03dc*/ 	.word	0x00002a10
        /*03e0*/ 	.word	0x000000ff
        /*03e4*/ 	.word	0x00000000
        /*03e8*/ 	.short	0x010a
        /*03ea*/ 	.byte	0x04
	.zero		1


	//   ....[46]....
        /*03ec*/ 	.word	0x00002aa0
        /*03f0*/ 	.word	0x000000ff
        /*03f4*/ 	.word	0x00000000
        /*03f8*/ 	.short	0x010a
        /*03fa*/ 	.byte	0x05
	.zero		1


	//   ....[47]....
        /*03fc*/ 	.word	0x00002b30
        /*0400*/ 	.word	0x000000ff
        /*0404*/ 	.word	0x00000000
        /*0408*/ 	.short	0x010a
        /*040a*/ 	.byte	0x05
	.zero		1


	//   ....[48]....
        /*040c*/ 	.word	0x00002bd0
        /*0410*/ 	.word	0x00000000
        /*0414*/ 	.word	0x00000000
        /*0418*/ 	.short	0x010a
        /*041a*/ 	.byte	0xff
	.zero		1


	//   ....[49]....
        /*041c*/ 	.word	0x00002cf0
        /*0420*/ 	.word	0x00000002
        /*0424*/ 	.word	0x000000f0
        /*0428*/ 	.short	0x010a
        /*042a*/ 	.byte	0xff
	.zero		1


	//   ....[50]....
        /*042c*/ 	.word	0x00002d50
        /*0430*/ 	.word	0x00000004
        /*0434*/ 	.word	0x00000000
        /*0438*/ 	.short	0x0101
        /*043a*/ 	.byte	0xff
	.zero		1


	//   ....[51]....
        /*043c*/ 	.word	0x00002d70
        /*0440*/ 	.word	0x000000ff
        /*0444*/ 	.word	0x000000a0
        /*0448*/ 	.short	0x010a
        /*044a*/ 	.byte	0x04
	.zero		1


	//   ....[52]....
        /*044c*/ 	.word	0x00002e90
        /*0450*/ 	.word	0x00000002
        /*0454*/ 	.word	0x00000090
        /*0458*/ 	.short	0x010a
        /*045a*/ 	.byte	0xff
	.zero		1


	//   ....[53]....
        /*045c*/ 	.word	0x00002fa0
        /*0460*/ 	.word	0x00000002
        /*0464*/ 	.word	0x00000000
        /*0468*/ 	.short	0x0101
        /*046a*/ 	.byte	0xff
	.zero		1


	//   ....[54]....
        /*046c*/ 	.word	0x00003030
        /*0470*/ 	.word	0x000000ff
        /*0474*/ 	.word	0x000000a0
        /*0478*/ 	.short	0x0106
        /*047a*/ 	.byte	0x04
	.zero		1


	//   ....[55]....
        /*047c*/ 	.word	0x00003050
        /*0480*/ 	.word	0x000000ff
        /*0484*/ 	.word	0x000000a0
        /*0488*/ 	.short	0x010a
        /*048a*/ 	.byte	0x04
	.zero		1


	//   ....[56]....
        /*048c*/ 	.word	0x000030e0
        /*0490*/ 	.word	0x000000ff
        /*0494*/ 	.word	0x000000a0
        /*0498*/ 	.short	0x0106
        /*049a*/ 	.byte	0x07
	.zero		1


	//   ....[57]....
        /*049c*/ 	.word	0x00003120
        /*04a0*/ 	.word	0x00000000
        /*04a4*/ 	.word	0x000000a0
        /*04a8*/ 	.short	0x010a
        /*04aa*/ 	.byte	0xff
	.zero		1


	//   ....[58]....
        /*04ac*/ 	.word	0x000036f0
        /*04b0*/ 	.word	0x00000000
        /*04b4*/ 	.word	0x00000090
        /*04b8*/ 	.short	0x010a
        /*04ba*/ 	.byte	0xff
	.zero		1


	//   ....[59]....
        /*04bc*/ 	.word	0x00003800
        /*04c0*/ 	.word	0x00000003
        /*04c4*/ 	.word	0x00000000
        /*04c8*/ 	.short	0x0101
        /*04ca*/ 	.byte	0xff
	.zero		1


	//   ....[60]....
        /*04cc*/ 	.word	0x00003810
        /*04d0*/ 	.word	0x000000ff
        /*04d4*/ 	.word	0x00000000
        /*04d8*/ 	.short	0x010a
        /*04da*/ 	.byte	0x04
	.zero		1


	//   ....[61]....
        /*04dc*/ 	.word	0x00003830
        /*04e0*/ 	.word	0x000000ff
        /*04e4*/ 	.word	0x000000d0
        /*04e8*/ 	.short	0x010a
        /*04ea*/ 	.byte	0x2d
	.zero		1


	//   ....[62]....
        /*04ec*/ 	.word	0x00003900
        /*04f0*/ 	.word	0x000000ff
        /*04f4*/ 	.word	0x00000000
        /*04f8*/ 	.short	0x010a
        /*04fa*/ 	.byte	0x07
	.zero		1


	//   ....[63]....
        /*04fc*/ 	.word	0x00003a40
        /*0500*/ 	.word	0x000000ff
        /*0504*/ 	.word	0x00000000
        /*0508*/ 	.short	0x010a
        /*050a*/ 	.byte	0x04
	.zero		1


	//   ....[64]....
        /*050c*/ 	.word	0x00003e10
        /*0510*/ 	.word	0x000000ff
        /*0514*/ 	.word	0x00000000
        /*0518*/ 	.short	0x010a
        /*051a*/ 	.byte	0x04
	.zero		1


	//   ....[65]....
        /*051c*/ 	.word	0x00003ea0
        /*0520*/ 	.word	0x000000ff
        /*0524*/ 	.word	0x00000000
        /*0528*/ 	.short	0x010a
        /*052a*/ 	.byte	0x05
	.zero		1


	//   ....[66]....
        /*052c*/ 	.word	0x00003f30
        /*0530*/ 	.word	0x000000ff
        /*0534*/ 	.word	0x00000000
        /*0538*/ 	.short	0x010a
        /*053a*/ 	.byte	0x05
	.zero		1


	//   ....[67]....
        /*053c*/ 	.word	0x00003fc0
        /*0540*/ 	.word	0x000000ff
        /*0544*/ 	.word	0x00000000
        /*0548*/ 	.short	0x010a
        /*054a*/ 	.byte	0x04
	.zero		1


	//   ....[68]....
        /*054c*/ 	.word	0x00004490
        /*0550*/ 	.word	0x0000000c
        /*0554*/ 	.word	0x00000090
        /*0558*/ 	.short	0x010a
        /*055a*/ 	.byte	0xff
	.zero		1


	//   ....[69]....
        /*055c*/ 	.word	0x00004600
        /*0560*/ 	.word	0x00000000
        /*0564*/ 	.word	0x00000000
        /*0568*/ 	.short	0x0101
        /*056a*/ 	.byte	0xff
	.zero		1


	//   ....[70]....
        /*056c*/ 	.word	0x00004a90
        /*0570*/ 	.word	0x000000ff
        /*0574*/ 	.word	0x00000088
        /*0578*/ 	.short	0x010a
        /*057a*/ 	.byte	0x15
	.zero		1


	//   ....[71]....
        /*057c*/ 	.word	0x00004c10
        /*0580*/ 	.word	0x000000ff
        /*0584*/ 	.word	0x00000060
        /*0588*/ 	.short	0x010a
        /*058a*/ 	.byte	0x15
	.zero		1


	//   ....[72]....
        /*058c*/ 	.word	0x00004d90
        /*0590*/ 	.word	0x000000ff
        /*0594*/ 	.word	0x00000040
        /*0598*/ 	.short	0x010b
        /*059a*/ 	.byte	0x15
	.zero		1


	//   ....[73]....
        /*059c*/ 	.word	0x00004da0
        /*05a0*/ 	.word	0x000000ff
        /*05a4*/ 	.word	0x00000000
        /*05a8*/ 	.short	0x0101
        /*05aa*/ 	.byte	0x06
	.zero		1


	//   ....[74]....
        /*05ac*/ 	.word	0x00004db0
        /*05b0*/ 	.word	0x000000ff
        /*05b4*/ 	.word	0x00000068
        /*05b8*/ 	.short	0x010a
        /*05ba*/ 	.byte	0x15
	.zero		1


	//   ....[75]....
        /*05bc*/ 	.word	0x00004f10
        /*05c0*/ 	.word	0x000000ff
        /*05c4*/ 	.word	0x00000048
        /*05c8*/ 	.short	0x010b
        /*05ca*/ 	.byte	0x15
	.zero		1


	//   ....[76]....
        /*05cc*/ 	.word	0x00004f20
        /*05d0*/ 	.word	0x000000ff
        /*05d4*/ 	.word	0x00000000
        /*05d8*/ 	.short	0x0101
        /*05da*/ 	.byte	0x06
	.zero		1


	//   ....[77]....
        /*05dc*/ 	.word	0x00004f30
        /*05e0*/ 	.word	0x000000ff
        /*05e4*/ 	.word	0x00000070
        /*05e8*/ 	.short	0x010a
        /*05ea*/ 	.byte	0x15
	.zero		1


	//   ....[78]....
        /*05ec*/ 	.word	0x00005080
        /*05f0*/ 	.word	0x000000ff
        /*05f4*/ 	.word	0x00000050
        /*05f8*/ 	.short	0x010b
        /*05fa*/ 	.byte	0x15
	.zero		1


	//   ....[79]....
        /*05fc*/ 	.word	0x00005090
        /*0600*/ 	.word	0x000000ff
        /*0604*/ 	.word	0x00000000
        /*0608*/ 	.short	0x0101
        /*060a*/ 	.byte	0x06
	.zero		1


	//   ....[80]....
        /*060c*/ 	.word	0x000050a0
        /*0610*/ 	.word	0x000000ff
        /*0614*/ 	.word	0x00000078
        /*0618*/ 	.short	0x010a
        /*061a*/ 	.byte	0x15
	.zero		1


	//   ....[81]....
        /*061c*/ 	.word	0x00005290
        /*0620*/ 	.word	0x000000ff
        /*0624*/ 	.word	0x00000058
        /*0628*/ 	.short	0x010b
        /*062a*/ 	.byte	0x15
	.zero		1


	//   ....[82]....
        /*062c*/ 	.word	0x000052a0
        /*0630*/ 	.word	0x000000ff
        /*0634*/ 	.word	0x00000000
        /*0638*/ 	.short	0x0101
        /*063a*/ 	.byte	0x25
	.zero		1


	//   ....[83]....
        /*063c*/ 	.word	0x000052d0
        /*0640*/ 	.word	0x000000ff
        /*0644*/ 	.word	0x00000060
        /*0648*/ 	.short	0x010a
        /*064a*/ 	.byte	0x15
	.zero		1


	//   ....[84]....
        /*064c*/ 	.word	0x000052f0
        /*0650*/ 	.word	0x000000ff
        /*0654*/ 	.word	0x00000068
        /*0658*/ 	.short	0x010a
        /*065a*/ 	.byte	0x15
	.zero		1


	//   ....[85]....
        /*065c*/ 	.word	0x00005310
        /*0660*/ 	.word	0x000000ff
        /*0664*/ 	.word	0x00000070
        /*0668*/ 	.short	0x010a
        /*066a*/ 	.byte	0x15
	.zero		1


	//   ....[86]....
        /*066c*/ 	.word	0x00005350
        /*0670*/ 	.word	0x00000000
        /*0674*/ 	.word	0x00000078
        /*0678*/ 	.short	0x010a
        /*067a*/ 	.byte	0xff
	.zero		1


	//   ....[87]....
        /*067c*/ 	.word	0x00005660
        /*0680*/ 	.word	0x00000003
        /*0684*/ 	.word	0x00000090
        /*0688*/ 	.short	0x010a
        /*068a*/ 	.byte	0xff
	.zero		1


	//   ....[88]....
        /*068c*/ 	.word	0x000057e0
        /*0690*/ 	.word	0x00000000
        /*0694*/ 	.word	0x00000000
        /*0698*/ 	.short	0x0101
        /*069a*/ 	.byte	0xff
	.zero		1


	//   ....[89]....
        /*069c*/ 	.word	0x00006350
        /*06a0*/ 	.word	0x000000ff
        /*06a4*/ 	.word	0x00000040
        /*06a8*/ 	.short	0x010a
        /*06aa*/ 	.byte	0x2c
	.zero		1


	//   ....[90]....
        /*06ac*/ 	.word	0x00006390
        /*06b0*/ 	.word	0x0000004b
        /*06b4*/ 	.word	0x000000b0
        /*06b8*/ 	.short	0x010a
        /*06ba*/ 	.byte	0xff
	.zero		1


	//   ....[91]....
        /*06bc*/ 	.word	0x00006480
        /*06c0*/ 	.word	0x000000ff
        /*06c4*/ 	.word	0x00000040
        /*06c8*/ 	.short	0x010a
        /*06ca*/ 	.byte	0x2c
	.zero		1


	//   ....[92]....
        /*06cc*/ 	.word	0x00006570
        /*06d0*/ 	.word	0x0000004b
        /*06d4*/ 	.word	0x000000b0
        /*06d8*/ 	.short	0x010a
        /*06da*/ 	.byte	0xff
	.zero		1


	//   ....[93]....
        /*06dc*/ 	.word	0x00006d40
        /*06e0*/ 	.word	0x00000000
        /*06e4*/ 	.word	0x00000000
        /*06e8*/ 	.short	0x0101
        /*06ea*/ 	.byte	0xff
	.zero		1


	//   ....[94]....
        /*06ec*/ 	.word	0x00006d50
        /*06f0*/ 	.word	0x00000003
        /*06f4*/ 	.word	0x00000040
        /*06f8*/ 	.short	0x010a
        /*06fa*/ 	.byte	0xff
	.zero		1


	//   ....[95]....
        /*06fc*/ 	.word	0x00006e30
        /*0700*/ 	.word	0x00000003
        /*0704*/ 	.word	0x00000040
        /*0708*/ 	.short	0x010a
        /*070a*/ 	.byte	0xff
	.zero		1


	//   ....[96]....
        /*070c*/ 	.word	0x000076a0
        /*0710*/ 	.word	0x0000004d
        /*0714*/ 	.word	0x00000000
        /*0718*/ 	.short	0x0101
        /*071a*/ 	.byte	0xff
	.zero		1


	//   ....[97]....
        /*071c*/ 	.word	0x000076c0
        /*0720*/ 	.word	0x00000000
        /*0724*/ 	.word	0x00000040
        /*0728*/ 	.short	0x010a
        /*072a*/ 	.byte	0xff
	.zero		1


	//   ....[98]....
        /*072c*/ 	.word	0x00007790
        /*0730*/ 	.word	0x00000000
        /*0734*/ 	.word	0x00000040
        /*0738*/ 	.short	0x010a
        /*073a*/ 	.byte	0xff
	.zero		1


	//   ....[99]....
        /*073c*/ 	.word	0x00008000
        /*0740*/ 	.word	0x0000004d
        /*0744*/ 	.word	0x00000000
        /*0748*/ 	.short	0x0101
        /*074a*/ 	.byte	0xff
	.zero		1


	//   ....[100]....
        /*074c*/ 	.word	0x00008020
        /*0750*/ 	.word	0x00000000
        /*0754*/ 	.word	0x00000040
        /*0758*/ 	.short	0x010a
        /*075a*/ 	.byte	0xff
	.zero		1


	//   ....[101]....
        /*075c*/ 	.word	0x000080f0
        /*0760*/ 	.word	0x00000000
        /*0764*/ 	.word	0x00000040
        /*0768*/ 	.short	0x010a
        /*076a*/ 	.byte	0xff
	.zero		1


	//   ....[102]....
        /*076c*/ 	.word	0x000085c0
        /*0770*/ 	.word	0x000000ff
        /*0774*/ 	.word	0x00000000
        /*0778*/ 	.short	0x0101
        /*077a*/ 	.byte	0x04
	.zero		1


	//   ....[103]....
        /*077c*/ 	.word	0x000089c0
        /*0780*/ 	.word	0x00000002
        /*0784*/ 	.word	0x00000000
        /*0788*/ 	.short	0x0101
        /*078a*/ 	.byte	0xff
	.zero		1


	//   ....[104]....
        /*078c*/ 	.word	0x00008c50
        /*0790*/ 	.word	0x000000ff
        /*0794*/ 	.word	0x00000000
        /*0798*/ 	.short	0x0101
        /*079a*/ 	.byte	0x04
	.zero		1


	//   ....[105]....
        /*079c*/ 	.word	0x00008c70
        /*07a0*/ 	.word	0x00000003
        /*07a4*/ 	.word	0x00000100
        /*07a8*/ 	.short	0x010a
        /*07aa*/ 	.byte	0xff
	.zero		1


	//   ....[106]....
        /*07ac*/ 	.word	0x00008cd0
        /*07b0*/ 	.word	0x00000000
        /*07b4*/ 	.word	0x00000020
        /*07b8*/ 	.short	0x010a
        /*07ba*/ 	.byte	0xff
	.zero		1


	//   ....[107]....
        /*07bc*/ 	.word	0x00008d30
        /*07c0*/ 	.word	0x00000000
        /*07c4*/ 	.word	0x00000020
        /*07c8*/ 	.short	0x010a
        /*07ca*/ 	.byte	0xff
	.zero		1


	//   ....[108]....
        /*07cc*/ 	.word	0x00008d80
        /*07d0*/ 	.word	0x00000003
        /*07d4*/ 	.word	0x00000090
        /*07d8*/ 	.short	0x010a
        /*07da*/ 	.byte	0xff
	.zero		1


	//   ....[109]....
        /*07dc*/ 	.word	0x00008de0
        /*07e0*/ 	.word	0x00000000
        /*07e4*/ 	.word	0x00000000
        /*07e8*/ 	.short	0x010a
        /*07ea*/ 	.byte	0xff
	.zero		1


	//   ....[110]....
        /*07ec*/ 	.word	0x00008e40
        /*07f0*/ 	.word	0x00000000
        /*07f4*/ 	.word	0x00000000
        /*07f8*/ 	.short	0x010a
        /*07fa*/ 	.byte	0xff
	.zero		1


	//   ....[111]....
        /*07fc*/ 	.word	0x00008ea0
        /*0800*/ 	.word	0x00000000
        /*0804*/ 	.word	0x00000000
        /*0808*/ 	.short	0x010a
        /*080a*/ 	.byte	0xff
	.zero		1


	//   ....[112]....
        /*080c*/ 	.word	0x00008ef0
        /*0810*/ 	.word	0x00000002
        /*0814*/ 	.word	0x000000f0
        /*0818*/ 	.short	0x010a
        /*081a*/ 	.byte	0xff
	.zero		1


	//   ....[113]....
        /*081c*/ 	.word	0x00008f50
        /*0820*/ 	.word	0x00000002
        /*0824*/ 	.word	0x000000a0
        /*0828*/ 	.short	0x010a
        /*082a*/ 	.byte	0xff
	.zero		1


	//   ....[114]....
        /*082c*/ 	.word	0x00008fa0
        /*0830*/ 	.word	0x00000002
        /*0834*/ 	.word	0x00000090
        /*0838*/ 	.short	0x010a
        /*083a*/ 	.byte	0xff
	.zero		1


	//   ....[115]....
        /*083c*/ 	.word	0x00009000
        /*0840*/ 	.word	0x00000000
        /*0844*/ 	.word	0x000000a0
        /*0848*/ 	.short	0x010a
        /*084a*/ 	.byte	0xff
	.zero		1


	//   ....[116]....
        /*084c*/ 	.word	0x00009050
        /*0850*/ 	.word	0x00000000
        /*0854*/ 	.word	0x00000090
        /*0858*/ 	.short	0x010a
        /*085a*/ 	.byte	0xff
	.zero		1


	//   ....[117]....
        /*085c*/ 	.word	0x000090b0
        /*0860*/ 	.word	0x00000003
        /*0864*/ 	.word	0x000000d0
        /*0868*/ 	.short	0x010a
        /*086a*/ 	.byte	0xff
	.zero		1


	//   ....[118]....
        /*086c*/ 	.word	0x00009110
        /*0870*/ 	.word	0x00000000
        /*0874*/ 	.word	0x00000000
        /*0878*/ 	.short	0x010a
        /*087a*/ 	.byte	0xff
	.zero		1


	//   ....[119]....
        /*087c*/ 	.word	0x00009170
        /*0880*/ 	.word	0x00000000
        /*0884*/ 	.word	0x00000000
        /*0888*/ 	.short	0x010a
        /*088a*/ 	.byte	0xff
	.zero		1


	//   ....[120]....
        /*088c*/ 	.word	0x000091d0
        /*0890*/ 	.word	0x00000000
        /*0894*/ 	.word	0x00000000
        /*0898*/ 	.short	0x010a
        /*089a*/ 	.byte	0xff
	.zero		1


	//   ....[121]....
        /*089c*/ 	.word	0x00009230
        /*08a0*/ 	.word	0x00000000
        /*08a4*/ 	.word	0x00000000
        /*08a8*/ 	.short	0x010a
        /*08aa*/ 	.byte	0xff
	.zero		1


	//   ....[122]....
        /*08ac*/ 	.word	0x00009290
        /*08b0*/ 	.word	0x00000000
        /*08b4*/ 	.word	0x00000000
        /*08b8*/ 	.short	0x010a
        /*08ba*/ 	.byte	0xff
	.zero		1


	//   ....[123]....
        /*08bc*/ 	.word	0x000092e0
        /*08c0*/ 	.word	0x0000000c
        /*08c4*/ 	.word	0x00000090
        /*08c8*/ 	.short	0x010a
        /*08ca*/ 	.byte	0xff
	.zero		1


	//   ....[124]....
        /*08cc*/ 	.word	0x00009340
        /*08d0*/ 	.word	0x00000000
        /*08d4*/ 	.word	0x00000088
        /*08d8*/ 	.short	0x010a
        /*08da*/ 	.byte	0xff
	.zero		1


	//   ....[125]....
        /*08dc*/ 	.word	0x000093a0
        /*08e0*/ 	.word	0x00000000
        /*08e4*/ 	.word	0x00000060
        /*08e8*/ 	.short	0x010a
        /*08ea*/ 	.byte	0xff
	.zero		1


	//   ....[126]....
        /*08ec*/ 	.word	0x00009400
        /*08f0*/ 	.word	0x00000000
        /*08f4*/ 	.word	0x00000068
        /*08f8*/ 	.short	0x010a
        /*08fa*/ 	.byte	0xff
	.zero		1


	//   ....[127]....
        /*08fc*/ 	.word	0x00009460
        /*0900*/ 	.word	0x00000000
        /*0904*/ 	.word	0x00000070
        /*0908*/ 	.short	0x010a
        /*090a*/ 	.byte	0xff
	.zero		1


	//   ....[128]....
        /*090c*/ 	.word	0x000094c0
        /*0910*/ 	.word	0x00000000
        /*0914*/ 	.word	0x00000078
        /*0918*/ 	.short	0x010a
        /*091a*/ 	.byte	0xff
	.zero		1


	//   ....[129]....
        /*091c*/ 	.word	0x00009520
        /*0920*/ 	.word	0x00000000
        /*0924*/ 	.word	0x00000060
        /*0928*/ 	.short	0x010a
        /*092a*/ 	.byte	0xff
	.zero		1


	//   ....[130]....
        /*092c*/ 	.word	0x00009580
        /*0930*/ 	.word	0x00000000
        /*0934*/ 	.word	0x00000068
        /*0938*/ 	.short	0x010a
        /*093a*/ 	.byte	0xff
	.zero		1


	//   ....[131]....
        /*093c*/ 	.word	0x000095e0
        /*0940*/ 	.word	0x00000000
        /*0944*/ 	.word	0x00000070
        /*0948*/ 	.short	0x010a
        /*094a*/ 	.byte	0xff
	.zero		1


	//   ....[132]....
        /*094c*/ 	.word	0x00009630
        /*0950*/ 	.word	0x00000003
        /*0954*/ 	.word	0x00000090
        /*0958*/ 	.short	0x010a
        /*095a*/ 	.byte	0xff
	.zero		1


	//   ....[133]....
        /*095c*/ 	.word	0x00009690
        /*0960*/ 	.word	0x00000002
        /*0964*/ 	.word	0x00000040
        /*0968*/ 	.short	0x010a
        /*096a*/ 	.byte	0xff
	.zero		1


	//   ....[134]....
        /*096c*/ 	.word	0x000096e0
        /*0970*/ 	.word	0x0000004b
        /*0974*/ 	.word	0x000000b0
        /*0978*/ 	.short	0x010a
        /*097a*/ 	.byte	0xff
	.zero		1


	//   ....[135]....
        /*097c*/ 	.word	0x00009730
        /*0980*/ 	.word	0x00000003
        /*0984*/ 	.word	0x00000040
        /*0988*/ 	.short	0x010a
        /*098a*/ 	.byte	0xff
	.zero		1


	//   ....[136]....
        /*098c*/ 	.word	0x00009780
        /*0990*/ 	.word	0x00000000
        /*0994*/ 	.word	0x00000040
        /*0998*/ 	.short	0x010a
        /*099a*/ 	.byte	0xff
	.zero		1


	//   ....[137]....
        /*099c*/ 	.word	0x000097d0
        /*09a0*/ 	.word	0x00000000
        /*09a4*/ 	.word	0x00000040
        /*09a8*/ 	.short	0x010a
        /*09aa*/ 	.byte	0xff
	.zero		1


	//----- nvinfo : EIATTR_NUM_MBARRIERS
	.align		4
.L_47:
        /*09ac*/ 	.byte	0x03, 0x38
        /*09ae*/ 	.short	0x0022


	//----- nvinfo : EIATTR_EXIT_INSTR_OFFSETS
	.align		4
        /*09b0*/ 	.byte	0x04, 0x1c
        /*09b2*/ 	.short	(.L_49 - .L_48)


	//   ....[0]....
.L_48:
        /*09b4*/ 	.word	0x00002c00


	//   ....[1]....
        /*09b8*/ 	.word	0x000030f0


	//   ....[2]....
        /*09bc*/ 	.word	0x00003150


	//   ....[3]....
        /*09c0*/ 	.word	0x00004220


	//   ....[4]....
        /*09c4*/ 	.word	0x00005380


	//   ....[5]....
        /*09c8*/ 	.word	0x000053c0


	//   ....[6]....
        /*09cc*/ 	.word	0x00008b40


	//   ....[7]....
        /*09d0*/ 	.word	0x00008bc0


	//   ....[8]....
        /*09d4*/ 	.word	0x00008bf0


	//   ....[9]....
        /*09d8*/ 	.word	0x00008c60


	//----- nvinfo : EIATTR_MAX_THREADS
	.align		4
.L_49:
        /*09dc*/ 	.byte	0x04, 0x05
        /*09de*/ 	.short	(.L_51 - .L_50)
.L_50:
        /*09e0*/ 	.word	0x00000100
        /*09e4*/ 	.word	0x00000001
        /*09e8*/ 	.word	0x00000001


	//----- nvinfo : EIATTR_CRS_STACK_SIZE
	.align		4
.L_51:
        /*09ec*/ 	.byte	0x04, 0x1e
        /*09ee*/ 	.short	(.L_53 - .L_52)
.L_52:
        /*09f0*/ 	.word	0x00000000


	//----- nvinfo : EIATTR_CBANK_PARAM_SIZE
	.align		4
.L_53:
        /*09f4*/ 	.byte	0x03, 0x19
        /*09f6*/ 	.short	0x0800


	//----- nvinfo : EIATTR_PARAM_CBANK
	.align		4
        /*09f8*/ 	.byte	0x04, 0x0a
        /*09fa*/ 	.short	(.L_55 - .L_54)
	.align		4
.L_54:
        /*09fc*/ 	.word	index@(.nv.constant0._ZN7cutlass13device_kernelINS_4gemm6kernel13GemmUniversalIN4cute5tupleIJiiiiEEENS1_10collective13CollectiveMmaINS1_35MainloopSm100TmaUmmaWarpSpecializedILi4ELi2ELi4ENS5_IJNS4_1CILi1EEENSA_ILi8EEESB_EEEEENS5_IJNSA_ILi128EEENSA_ILi64EEESG_EEENS_10tfloat32_tENS5_IJlSB_lEEESI_SJ_NS4_8TiledMMAINS4_8MMA_AtomIJNS4_17SM100_MMA_TF32_SSISI_SI_fLi128ELi64ELNS4_4UMMA5MajorE0ELSO_0ELNSN_7ScaleInE0ELSP_0EEEEEENS4_6LayoutINS5_IJSB_SB_SB_EEENS5_IJNSA_ILi0EEESU_SU_EEEEENS5_IJNS4_10UnderscoreESX_SX_EEEEENS4_23SM90_TMA_LOAD_MULTICASTENS4_14ComposedLayoutINS4_7SwizzleILi3ELi4ELi3EEENS4_18smem_ptr_flag_bitsILi32EEENSS_INS5_IJSC_NSA_ILi32EEEEEENS5_IJS16_SB_EEEEEEEvNS4_8identityENS4_13SM90_TMA_LOADES1A_vS1B_EENS_8epilogue10collective18CollectiveEpilogueINS1E_23Sm100TmaWarpSpecializedILi4ELi2ELi16ELb1ELb0EEEJSH_NS5_IJNSS_ISF_SB_EENSS_INSA_ILi16EEESB_EEEEESI_SJ_SI_SJ_NS1E_6fusion15FusionCallbacksIS1I_NS1N_17LinearCombinationISI_fSI_fLNS_15FloatRoundStyleE2EEESH_S1M_JEEENS4_5SM1004TMEM4LOAD26SM100_TMEM_LOAD_32dp32b16xES1C_NS11_INS12_ILi2ELi4ELi3EEES15_NSS_INS5_IJSC_S1K_EEENS5_IJS1K_SB_EEEEEEENS4_39AutoVectorizingCopyWithAssumedAlignmentILi128EEENS4_14SM90_TMA_STOREES21_S23_S23_EEEvvEEEEvNT_6ParamsE)
        /*0a00*/ 	.short	0x0380
        /*0a02*/ 	.short	0x0800


	//----- nvinfo : EIATTR_SW_WAR
	.align		4
.L_55:
        /*0a04*/ 	.byte	0x04, 0x36
        /*0a06*/ 	.short	(.L_57 - .L_56)
.L_56:
        /*0a08*/ 	.word	0x00000008
.L_57:


//--------------------- .nv.callgraph             --------------------------
	.section	.nv.callgraph,"",@"SHT_CUDA_CALLGRAPH"
	.align	4
	.sectionentsize	8
	.align		4
        /*0000*/ 	.word	0x00000000
	.align		4
        /*0004*/ 	.word	0xffffffff
	.align		4
        /*0008*/ 	.word	index@(_ZN7cutlass13device_kernelINS_4gemm6kernel13GemmUniversalIN4cute5tupleIJiiiiEEENS1_10collective13CollectiveMmaINS1_35MainloopSm100TmaUmmaWarpSpecializedILi4ELi2ELi4ENS5_IJNS4_1CILi1EEENSA_ILi8EEESB_EEEEENS5_IJNSA_ILi128EEENSA_ILi64EEESG_EEENS_10tfloat32_tENS5_IJlSB_lEEESI_SJ_NS4_8TiledMMAINS4_8MMA_AtomIJNS4_17SM100_MMA_TF32_SSISI_SI_fLi128ELi64ELNS4_4UMMA5MajorE0ELSO_0ELNSN_7ScaleInE0ELSP_0EEEEEENS4_6LayoutINS5_IJSB_SB_SB_EEENS5_IJNSA_ILi0EEESU_SU_EEEEENS5_IJNS4_10UnderscoreESX_SX_EEEEENS4_23SM90_TMA_LOAD_MULTICASTENS4_14ComposedLayoutINS4_7SwizzleILi3ELi4ELi3EEENS4_18smem_ptr_flag_bitsILi32EEENSS_INS5_IJSC_NSA_ILi32EEEEEENS5_IJS16_SB_EEEEEEEvNS4_8identityENS4_13SM90_TMA_LOADES1A_vS1B_EENS_8epilogue10collective18CollectiveEpilogueINS1E_23Sm100TmaWarpSpecializedILi4ELi2ELi16ELb1ELb0EEEJSH_NS5_IJNSS_ISF_SB_EENSS_INSA_ILi16EEESB_EEEEESI_SJ_SI_SJ_NS1E_6fusion15FusionCallbacksIS1I_NS1N_17LinearCombinationISI_fSI_fLNS_15FloatRoundStyleE2EEESH_S1M_JEEENS4_5SM1004TMEM4LOAD26SM100_TMEM_LOAD_32dp32b16xES1C_NS11_INS12_ILi2ELi4ELi3EEES15_NSS_INS5_IJSC_S1K_EEENS5_IJS1K_SB_EEEEEEENS4_39AutoVectorizingCopyWithAssumedAlignmentILi128EEENS4_14SM90_TMA_STOREES21_S23_S23_EEEvvEEEEvNT_6ParamsE)
	.align		4
        /*000c*/ 	.word	index@(__assertfail)
	.align		4
        /*0010*/ 	.word	0x00000000
	.align		4
        /*0014*/ 	.word	0xfffffffe
	.align		4
        /*0018*/ 	.word	0x00000000
	.align		4
        /*001c*/ 	.word	0xfffffffd
	.align		4
        /*0020*/ 	.word	0x00000000
	.align		4
        /*0024*/ 	.word	0xfffffffc


//--------------------- .nv.constant4             --------------------------
	.section	.nv.constant4,"a",@progbits
	.align	8
	.align		8
.nv.constant4:
        /*0000*/ 	.dword	__assertfail
	.align		8
        /*0008*/ 	.dword	__unnamed_1
	.align		8
        /*0010*/ 	.dword	__unnamed_2
	.align		8
        /*0018*/ 	.dword	_ZN40_INTERNAL_e72d94a2_4_k_cu_48b06929_241604cuda3std3__45__cpo5beginE
	.align		8
        /*0020*/ 	.dword	_ZN40_INTERNAL_e72d94a2_4_k_cu_48b06929_241604cuda3std3__45__cpo3endE
	.align		8
        /*0028*/ 	.dword	_ZN40_INTERNAL_e72d94a2_4_k_cu_48b06929_241604cuda3std3__45__cpo6cbeginE
	.align		8
        /*0030*/ 	.dword	_ZN40_INTERNAL_e72d94a2_4_k_cu_48b06929_241604cuda3std3__45__cpo4cendE
	.align		8
        /*0038*/ 	.dword	_ZN40_INTERNAL_e72d94a2_4_k_cu_48b06929_241604cuda3std3__442_GLOBAL__N__e72d94a2_4_k_cu_48b06929_241606ignoreE
	.align		8
        /*0040*/ 	.dword	_ZN40_INTERNAL_e72d94a2_4_k_cu_48b06929_241604cuda3std3__419piecewise_constructE
	.align		8
        /*0048*/ 	.dword	_ZN40_INTERNAL_e72d94a2_4_k_cu_48b06929_241604cuda3std3__48in_placeE
	.align		8
        /*0050*/ 	.dword	_ZN40_INTERNAL_e72d94a2_4_k_cu_48b06929_241604cuda3std6ranges3__45__cpo4swapE
	.align		8
        /*0058*/ 	.dword	_ZN40_INTERNAL_e72d94a2_4_k_cu_48b06929_241604cuda3std6ranges3__45__cpo9iter_moveE
	.align		8
        /*0060*/ 	.dword	_ZN40_INTERNAL_e72d94a2_4_k_cu_48b06929_241604cute7productE
	.align		8
        /*0068*/ 	.dword	_ZN40_INTERNAL_e72d94a2_4_k_cu_48b06929_241604cute1_E
	.align		8
        /*0070*/ 	.dword	$str$25
	.align		8
        /*0078*/ 	.dword	$str$26
	.align		8
        /*0080*/ 	.dword	$str$27
	.align		8
        /*0088*/ 	.dword	$str$28


//--------------------- .text._ZN7cutlass13device_kernelINS_4gemm6kernel13GemmUniversalIN4cute5tupleIJiiiiEEENS1_10collective13CollectiveMmaINS1_35MainloopSm100TmaUmmaWarpSpecializedILi4ELi2ELi4ENS5_IJNS4_1CILi1EEENSA_ILi8EEESB_EEEEENS5_IJNSA_ILi128EEENSA_ILi64EEESG_EEENS_10tfloat32_tENS5_IJlSB_lEEESI_SJ_NS4_8TiledMMAINS4_8MMA_AtomIJNS4_17SM100_MMA_TF32_SSISI_SI_fLi128ELi64ELNS4_4UMMA5MajorE0ELSO_0ELNSN_7ScaleInE0ELSP_0EEEEEENS4_6LayoutINS5_IJSB_SB_SB_EEENS5_IJNSA_ILi0EEESU_SU_EEEEENS5_IJNS4_10UnderscoreESX_SX_EEEEENS4_23SM90_TMA_LOAD_MULTICASTENS4_14ComposedLayoutINS4_7SwizzleILi3ELi4ELi3EEENS4_18smem_ptr_flag_bitsILi32EEENSS_INS5_IJSC_NSA_ILi32EEEEEENS5_IJS16_SB_EEEEEEEvNS4_8identityENS4_13SM90_TMA_LOADES1A_vS1B_EENS_8epilogue10collective18CollectiveEpilogueINS1E_23Sm100TmaWarpSpecializedILi4ELi2ELi16ELb1ELb0EEEJSH_NS5_IJNSS_ISF_SB_EENSS_INSA_ILi16EEESB_EEEEESI_SJ_SI_SJ_NS1E_6fusion15FusionCallbacksIS1I_NS1N_17LinearCombinationISI_fSI_fLNS_15FloatRoundStyleE2EEESH_S1M_JEEENS4_5SM1004TMEM4LOAD26SM100_TMEM_LOAD_32dp32b16xES1C_NS11_INS12_ILi2ELi4ELi3EEES15_NSS_INS5_IJSC_S1K_EEENS5_IJS1K_SB_EEEEEEENS4_39AutoVectorizingCopyWithAssumedAlignmentILi128EEENS4_14SM90_TMA_STOREES21_S23_S23_EEEvvEEEEvNT_6ParamsE --------------------------
	.section	.text._ZN7cutlass13device_kernelINS_4gemm6kernel13GemmUniversalIN4cute5tupleIJiiiiEEENS1_10collective13CollectiveMmaINS1_35MainloopSm100TmaUmmaWarpSpecializedILi4ELi2ELi4ENS5_IJNS4_1CILi1EEENSA_ILi8EEESB_EEEEENS5_IJNSA_ILi128EEENSA_ILi64EEESG_EEENS_10tfloat32_tENS5_IJlSB_lEEESI_SJ_NS4_8TiledMMAINS4_8MMA_AtomIJNS4_17SM100_MMA_TF32_SSISI_SI_fLi128ELi64ELNS4_4UMMA5MajorE0ELSO_0ELNSN_7ScaleInE0ELSP_0EEEEEENS4_6LayoutINS5_IJSB_SB_SB_EEENS5_IJNSA_ILi0EEESU_SU_EEEEENS5_IJNS4_10UnderscoreESX_SX_EEEEENS4_23SM90_TMA_LOAD_MULTICASTENS4_14ComposedLayoutINS4_7SwizzleILi3ELi4ELi3EEENS4_18smem_ptr_flag_bitsILi32EEENSS_INS5_IJSC_NSA_ILi32EEEEEENS5_IJS16_SB_EEEEEEEvNS4_8identityENS4_13SM90_TMA_LOADES1A_vS1B_EENS_8epilogue10collective18CollectiveEpilogueINS1E_23Sm100TmaWarpSpecializedILi4ELi2ELi16ELb1ELb0EEEJSH_NS5_IJNSS_ISF_SB_EENSS_INSA_ILi16EEESB_EEEEESI_SJ_SI_SJ_NS1E_6fusion15FusionCallbacksIS1I_NS1N_17LinearCombinationISI_fSI_fLNS_15FloatRoundStyleE2EEESH_S1M_JEEENS4_5SM1004TMEM4LOAD26SM100_TMEM_LOAD_32dp32b16xES1C_NS11_INS12_ILi2ELi4ELi3EEES15_NSS_INS5_IJSC_S1K_EEENS5_IJS1K_SB_EEEEEEENS4_39AutoVectorizingCopyWithAssumedAlignmentILi128EEENS4_14SM90_TMA_STOREES21_S23_S23_EEEvvEEEEvNT_6ParamsE,"ax",@progbits
	.align	128
.text._ZN7cutlass13device_kernelINS_4gemm6kernel13GemmUniversalIN4cute5tupleIJiiiiEEENS1_10collective13CollectiveMmaINS1_35MainloopSm100TmaUmmaWarpSpecializedILi4ELi2ELi4ENS5_IJNS4_1CILi1EEENSA_ILi8EEESB_EEEEENS5_IJNSA_ILi128EEENSA_ILi64EEESG_EEENS_10tfloat32_tENS5_IJlSB_lEEESI_SJ_NS4_8TiledMMAINS4_8MMA_AtomIJNS4_17SM100_MMA_TF32_SSISI_SI_fLi128ELi64ELNS4_4UMMA5MajorE0ELSO_0ELNSN_7ScaleInE0ELSP_0EEEEEENS4_6LayoutINS5_IJSB_SB_SB_EEENS5_IJNSA_ILi0EEESU_SU_EEEEENS5_IJNS4_10UnderscoreESX_SX_EEEEENS4_23SM90_TMA_LOAD_MULTICASTENS4_14ComposedLayoutINS4_7SwizzleILi3ELi4ELi3EEENS4_18smem_ptr_flag_bitsILi32EEENSS_INS5_IJSC_NSA_ILi32EEEEEENS5_IJS16_SB_EEEEEEEvNS4_8identityENS4_13SM90_TMA_LOADES1A_vS1B_EENS_8epilogue10collective18CollectiveEpilogueINS1E_23Sm100TmaWarpSpecializedILi4ELi2ELi16ELb1ELb0EEEJSH_NS5_IJNSS_ISF_SB_EENSS_INSA_ILi16EEESB_EEEEESI_SJ_SI_SJ_NS1E_6fusion15FusionCallbacksIS1I_NS1N_17LinearCombinationISI_fSI_fLNS_15FloatRoundStyleE2EEESH_S1M_JEEENS4_5SM1004TMEM4LOAD26SM100_TMEM_LOAD_32dp32b16xES1C_NS11_INS12_ILi2ELi4ELi3EEES15_NSS_INS5_IJSC_S1K_EEENS5_IJS1K_SB_EEEEEEENS4_39AutoVectorizingCopyWithAssumedAlignmentILi128EEENS4_14SM90_TMA_STOREES21_S23_S23_EEEvvEEEEvNT_6ParamsE:
        .type           _ZN7cutlass13device_kernelINS_4gemm6kernel13GemmUniversalIN4cute5tupleIJiiiiEEENS1_10collective13CollectiveMmaINS1_35MainloopSm100TmaUmmaWarpSpecializedILi4ELi2ELi4ENS5_IJNS4_1CILi1EEENSA_ILi8EEESB_EEEEENS5_IJNSA_ILi128EEENSA_ILi64EEESG_EEENS_10tfloat32_tENS5_IJlSB_lEEESI_SJ_NS4_8TiledMMAINS4_8MMA_AtomIJNS4_17SM100_MMA_TF32_SSISI_SI_fLi128ELi64ELNS4_4UMMA5MajorE0ELSO_0ELNSN_7ScaleInE0ELSP_0EEEEEENS4_6LayoutINS5_IJSB_SB_SB_EEENS5_IJNSA_ILi0EEESU_SU_EEEEENS5_IJNS4_10UnderscoreESX_SX_EEEEENS4_23SM90_TMA_LOAD_MULTICASTENS4_14ComposedLayoutINS4_7SwizzleILi3ELi4ELi3EEENS4_18smem_ptr_flag_bitsILi32EEENSS_INS5_IJSC_NSA_ILi32EEEEEENS5_IJS16_SB_EEEEEEEvNS4_8identityENS4_13SM90_TMA_LOADES1A_vS1B_EENS_8epilogue10collective18CollectiveEpilogueINS1E_23Sm100TmaWarpSpecializedILi4ELi2ELi16ELb1ELb0EEEJSH_NS5_IJNSS_ISF_SB_EENSS_INSA_ILi16EEESB_EEEEESI_SJ_SI_SJ_NS1E_6fusion15FusionCallbacksIS1I_NS1N_17LinearCombinationISI_fSI_fLNS_15FloatRoundStyleE2EEESH_S1M_JEEENS4_5SM1004TMEM4LOAD26SM100_TMEM_LOAD_32dp32b16xES1C_NS11_INS12_ILi2ELi4ELi3EEES15_NSS_INS5_IJSC_S1K_EEENS5_IJS1K_SB_EEEEEEENS4_39AutoVectorizingCopyWithAssumedAlignmentILi128EEENS4_14SM90_TMA_STOREES21_S23_S23_EEEvvEEEEvNT_6ParamsE,@function
        .size           _ZN7cutlass13device_kernelINS_4gemm6kernel13GemmUniversalIN4cute5tupleIJiiiiEEENS1_10collective13CollectiveMmaINS1_35MainloopSm100TmaUmmaWarpSpecializedILi4ELi2ELi4ENS5_IJNS4_1CILi1EEENSA_ILi8EEESB_EEEEENS5_IJNSA_ILi128EEENSA_ILi64EEESG_EEENS_10tfloat32_tENS5_IJlSB_lEEESI_SJ_NS4_8TiledMMAINS4_8MMA_AtomIJNS4_17SM100_MMA_TF32_SSISI_SI_fLi128ELi64ELNS4_4UMMA5MajorE0ELSO_0ELNSN_7ScaleInE0ELSP_0EEEEEENS4_6LayoutINS5_IJSB_SB_SB_EEENS5_IJNSA_ILi0EEESU_SU_EEEEENS5_IJNS4_10UnderscoreESX_SX_EEEEENS4_23SM90_TMA_LOAD_MULTICASTENS4_14ComposedLayoutINS4_7SwizzleILi3ELi4ELi3EEENS4_18smem_ptr_flag_bitsILi32EEENSS_INS5_IJSC_NSA_ILi32EEEEEENS5_IJS16_SB_EEEEEEEvNS4_8identityENS4_13SM90_TMA_LOADES1A_vS1B_EENS_8epilogue10collective18CollectiveEpilogueINS1E_23Sm100TmaWarpSpecializedILi4ELi2ELi16ELb1ELb0EEEJSH_NS5_IJNSS_ISF_SB_EENSS_INSA_ILi16EEESB_EEEEESI_SJ_SI_SJ_NS1E_6fusion15FusionCallbacksIS1I_NS1N_17LinearCombinationISI_fSI_fLNS_15FloatRoundStyleE2EEESH_S1M_JEEENS4_5SM1004TMEM4LOAD26SM100_TMEM_LOAD_32dp32b16xES1C_NS11_INS12_ILi2ELi4ELi3EEES15_NSS_INS5_IJSC_S1K_EEENS5_IJS1K_SB_EEEEEEENS4_39AutoVectorizingCopyWithAssumedAlignmentILi128EEENS4_14SM90_TMA_STOREES21_S23_S23_EEEvvEEEEvNT_6ParamsE,(.L_x_183 - _ZN7cutlass13device_kernelINS_4gemm6kernel13GemmUniversalIN4cute5tupleIJiiiiEEENS1_10collective13CollectiveMmaINS1_35MainloopSm100TmaUmmaWarpSpecializedILi4ELi2ELi4ENS5_IJNS4_1CILi1EEENSA_ILi8EEESB_EEEEENS5_IJNSA_ILi128EEENSA_ILi64EEESG_EEENS_10tfloat32_tENS5_IJlSB_lEEESI_SJ_NS4_8TiledMMAINS4_8MMA_AtomIJNS4_17SM100_MMA_TF32_SSISI_SI_fLi128ELi64ELNS4_4UMMA5MajorE0ELSO_0ELNSN_7ScaleInE0ELSP_0EEEEEENS4_6LayoutINS5_IJSB_SB_SB_EEENS5_IJNSA_ILi0EEESU_SU_EEEEENS5_IJNS4_10UnderscoreESX_SX_EEEEENS4_23SM90_TMA_LOAD_MULTICASTENS4_14ComposedLayoutINS4_7SwizzleILi3ELi4ELi3EEENS4_18smem_ptr_flag_bitsILi32EEENSS_INS5_IJSC_NSA_ILi32EEEEEENS5_IJS16_SB_EEEEEEEvNS4_8identityENS4_13SM90_TMA_LOADES1A_vS1B_EENS_8epilogue10collective18CollectiveEpilogueINS1E_23Sm100TmaWarpSpecializedILi4ELi2ELi16ELb1ELb0EEEJSH_NS5_IJNSS_ISF_SB_EENSS_INSA_ILi16EEESB_EEEEESI_SJ_SI_SJ_NS1E_6fusion15FusionCallbacksIS1I_NS1N_17LinearCombinationISI_fSI_fLNS_15FloatRoundStyleE2EEESH_S1M_JEEENS4_5SM1004TMEM4LOAD26SM100_TMEM_LOAD_32dp32b16xES1C_NS11_INS12_ILi2ELi4ELi3EEES15_NSS_INS5_IJSC_S1K_EEENS5_IJS1K_SB_EEEEEEENS4_39AutoVectorizingCopyWithAssumedAlignmentILi128EEENS4_14SM90_TMA_STOREES21_S23_S23_EEEvvEEEEvNT_6ParamsE)
        .other          _ZN7cutlass13device_kernelINS_4gemm6kernel13GemmUniversalIN4cute5tupleIJiiiiEEENS1_10collective13CollectiveMmaINS1_35MainloopSm100TmaUmmaWarpSpecializedILi4ELi2ELi4ENS5_IJNS4_1CILi1EEENSA_ILi8EEESB_EEEEENS5_IJNSA_ILi128EEENSA_ILi64EEESG_EEENS_10tfloat32_tENS5_IJlSB_lEEESI_SJ_NS4_8TiledMMAINS4_8MMA_AtomIJNS4_17SM100_MMA_TF32_SSISI_SI_fLi128ELi64ELNS4_4UMMA5MajorE0ELSO_0ELNSN_7ScaleInE0ELSP_0EEEEEENS4_6LayoutINS5_IJSB_SB_SB_EEENS5_IJNSA_ILi0EEESU_SU_EEEEENS5_IJNS4_10UnderscoreESX_SX_EEEEENS4_23SM90_TMA_LOAD_MULTICASTENS4_14ComposedLayoutINS4_7SwizzleILi3ELi4ELi3EEENS4_18smem_ptr_flag_bitsILi32EEENSS_INS5_IJSC_NSA_ILi32EEEEEENS5_IJS16_SB_EEEEEEEvNS4_8identityENS4_13SM90_TMA_LOADES1A_vS1B_EENS_8epilogue10collective18CollectiveEpilogueINS1E_23Sm100TmaWarpSpecializedILi4ELi2ELi16ELb1ELb0EEEJSH_NS5_IJNSS_ISF_SB_EENSS_INSA_ILi16EEESB_EEEEESI_SJ_SI_SJ_NS1E_6fusion15FusionCallbacksIS1I_NS1N_17LinearCombinationISI_fSI_fLNS_15FloatRoundStyleE2EEESH_S1M_JEEENS4_5SM1004TMEM4LOAD26SM100_TMEM_LOAD_32dp32b16xES1C_NS11_INS12_ILi2ELi4ELi3EEES15_NSS_INS5_IJSC_S1K_EEENS5_IJS1K_SB_EEEEEEENS4_39AutoVectorizingCopyWithAssumedAlignmentILi128EEENS4_14SM90_TMA_STOREES21_S23_S23_EEEvvEEEEvNT_6ParamsE,@"STO_CUDA_ENTRY STV_DEFAULT"
_ZN7cutlass13device_kernelINS_4gemm6kernel13GemmUniversalIN4cute5tupleIJiiiiEEENS1_10collective13CollectiveMmaINS1_35MainloopSm100TmaUmmaWarpSpecializedILi4ELi2ELi4ENS5_IJNS4_1CILi1EEENSA_ILi8EEESB_EEEEENS5_IJNSA_ILi128EEENSA_ILi64EEESG_EEENS_10tfloat32_tENS5_IJlSB_lEEESI_SJ_NS4_8TiledMMAINS4_8MMA_AtomIJNS4_17SM100_MMA_TF32_SSISI_SI_fLi128ELi64ELNS4_4UMMA5MajorE0ELSO_0ELNSN_7ScaleInE0ELSP_0EEEEEENS4_6LayoutINS5_IJSB_SB_SB_EEENS5_IJNSA_ILi0EEESU_SU_EEEEENS5_IJNS4_10UnderscoreESX_SX_EEEEENS4_23SM90_TMA_LOAD_MULTICASTENS4_14ComposedLayoutINS4_7SwizzleILi3ELi4ELi3EEENS4_18smem_ptr_flag_bitsILi32EEENSS_INS5_IJSC_NSA_ILi32EEEEEENS5_IJS16_SB_EEEEEEEvNS4_8identityENS4_13SM90_TMA_LOADES1A_vS1B_EENS_8epilogue10collective18CollectiveEpilogueINS1E_23Sm100TmaWarpSpecializedILi4ELi2ELi16ELb1ELb0EEEJSH_NS5_IJNSS_ISF_SB_EENSS_INSA_ILi16EEESB_EEEEESI_SJ_SI_SJ_NS1E_6fusion15FusionCallbacksIS1I_NS1N_17LinearCombinationISI_fSI_fLNS_15FloatRoundStyleE2EEESH_S1M_JEEENS4_5SM1004TMEM4LOAD26SM100_TMEM_LOAD_32dp32b16xES1C_NS11_INS12_ILi2ELi4ELi3EEES15_NSS_INS5_IJSC_S1K_EEENS5_IJS1K_SB_EEEEEEENS4_39AutoVectorizingCopyWithAssumedAlignmentILi128EEENS4_14SM90_TMA_STOREES21_S23_S23_EEEvvEEEEvNT_6ParamsE:
[----:B------:R-:W1:Y:S01]  /*0000*/  LDC R1, c[0x0][0x37c] ;  /* 0x0000df00ff017b82 */ /* 0x000e620000000800 */
[----:B------:R-:W2:Y:S01]  /*0010*/  S2R R70, SR_TID.X ;  /* 0x0000000000467919 */ /* 0x000ea20000002100 */
[----:B------:R-:W3:Y:S01]  /*0020*/  LDCU.64 UR8, c[0x0][0x890] ;  /* 0x00011200ff0877ac */ /* 0x000ee20008000a00 */
[----:B------:R-:W-:Y:S02]  /*0030*/  PRMT R56, RZ, 0x7610, R56 ;  /* 0x00007610ff387816 */ /* 0x000fe40000000038 */
[----:B------:R-:W-:Y:S01]  /*0040*/  ELECT P3, URZ, PT ;  /* 0x0000000000ff782f */ /* 0x000fe20003860000 */
[----:B---3--:R-:W-:-:S04]  /*0050*/  UISETP.NE.U32.AND UP0, UPT, UR8, URZ, UPT ;  /* 0x000000ff0800728c */ /* 0x008fc8000bf05070 */
[----:B------:R-:W-:Y:S01]  /*0060*/  UISETP.NE.AND.EX UP0, UPT, UR9, URZ, UPT, UP0 ;  /* 0x000000ff0900728c */ /* 0x000fe2000bf05300 */
[----:B--2---:R-:W-:-:S05]  /*0070*/  SHF.R.U32.HI R57, RZ, 0x5, R70 ;  /* 0x00000005ff397819 */ /* 0x004fca0000011646 */
[----:B------:R-:W2:Y:S02]  /*0080*/  SHFL.IDX PT, R0, R57, RZ, 0x1f ;  /* 0x00001fff39007589 */ /* 0x000ea400000e0000 */
[----:B--2---:R-:W-:Y:S01]  /*0090*/  R2UR UR17, R0 ;  /* 0x00000000001172ca */ /* 0x004fe200000e0000 */
[----:B-1----:R-:W-:-:S14]  /*00a0*/  BRA.U UP0, `(.L_x_0) ;  /* 0x0000000100307547 */ /* 0x002fdc000b800000 */
[----:B------:R-:W1:Y:S02]  /*00b0*/  LDCU.64 UR4, c[0x0][0x888] ;  /* 0x00011100ff0477ac */ /* 0x000e640008000a00 */
[----:B-1----:R-:W-:-:S04]  /*00c0*/  UISETP.NE.U32.AND UP0, UPT, UR4, URZ, UPT ;  /* 0x000000ff0400728c */ /* 0x002fc8000bf05070 */
[----:B------:R-:W-:-:S09]  /*00d0*/  UISETP.NE.AND.EX UP0, UPT, UR5, URZ, UPT, UP0 ;  /* 0x000000ff0500728c */ /* 0x000fd2000bf05300 */
[----:B------:R-:W-:Y:S05]  /*00e0*/  BRA.U !UP0, `(.L_x_1) ;  /* 0x0000000108147547 */ /* 0x000fea000b800000 */
[----:B------:R-:W1:Y:S01]  /*00f0*/  LDC.64 R2, c[0x0][0x888] ;  /* 0x00022200ff027b82 */ /* 0x000e620000000a00 */
[----:B------:R-:W1:Y:S02]  /*0100*/  LDCU.64 UR4, c[0x0][0x358] ;  /* 0x00006b00ff0477ac */ /* 0x000e640008000a00 */
[----:B-1----:R1:W5:Y:S01]  /*0110*/  LDG.E R27, desc[UR4][R2.64] ;  /* 0x00000004021b7981 */ /* 0x002362000c1e1900 */
[----:B------:R-:W-:Y:S01]  /*0120*/  HFMA2 R56, -RZ, RZ, 0, 5.9604644775390625e-08 ;  /* 0x00000001ff387431 */ /* 0x000fe200000001ff */
[----:B------:R-:W-:Y:S05]  /*0130*/  BRA `(.L_x_0) ;  /* 0x00000000000c7947 */ /* 0x000fea0003800000 */
.L_x_1:
[----:B------:R-:W1:Y:S01]  /*0140*/  LDCU UR4, c[0x0][0x880] ;  /* 0x00011000ff0477ac */ /* 0x000e620008000800 */
[----:B------:R-:W-:Y:S01]  /*0150*/  HFMA2 R56, -RZ, RZ, 0, 5.9604644775390625e-08 ;  /* 0x00000001ff387431 */ /* 0x000fe200000001ff */
[----:B-1----:R-:W-:-:S07]  /*0160*/  MOV R27, UR4 ;  /* 0x00000004001b7c02 */ /* 0x002fce0008000f00 */
.L_x_0:
[----:B------:R-:W2:Y:S02]  /*0170*/  LDCU.64 UR4, c[0x0][0x8b0] ;  /* 0x00011600ff0477ac */ /* 0x000ea40008000a00 */
[----:B--2---:R-:W-:-:S04]  /*0180*/  UISETP.NE.U32.AND UP0, UPT, UR4, URZ, UPT ;  /* 0x000000ff0400728c */ /* 0x004fc8000bf05070 */
[----:B------:R-:W-:-:S09]  /*0190*/  UISETP.NE.AND.EX UP0, UPT, UR5, URZ, UPT, UP0 ;  /* 0x000000ff0500728c */ /* 0x000fd2000bf05300 */
[----:B------:R-:W-:Y:S05]  /*01a0*/  BRA.U UP0, `(.L_x_2) ;  /* 0x0000000100287547 */ /* 0x000fea000b800000 */
[----:B------:R-:W2:Y:S02]  /*01b0*/  LDCU.64 UR4, c[0x0][0x8a8] ;  /* 0x00011500ff0477ac */ /* 0x000ea40008000a00 */
[----:B--2---:R-:W-:-:S04]  /*01c0*/  UISETP.NE.U32.AND UP0, UPT, UR4, URZ, UPT ;  /* 0x000000ff0400728c */ /* 0x004fc8000bf05070 */
[----:B------:R-:W-:-:S09]  /*01d0*/  UISETP.NE.AND.EX UP0, UPT, UR5, URZ, UPT, UP0 ;  /* 0x000000ff0500728c */ /* 0x000fd2000bf05300 */
[----:B------:R-:W-:Y:S05]  /*01e0*/  BRA.U !UP0, `(.L_x_3) ;  /* 0x0000000108107547 */ /* 0x000fea000b800000 */
[----:B------:R-:W2:Y:S01]  /*01f0*/  LDC.64 R24, c[0x0][0x8a8] ;  /* 0x00022a00ff187b82 */ /* 0x000ea20000000a00 */
[----:B------:R-:W2:Y:S02]  /*0200*/  LDCU.64 UR4, c[0x0][0x358] ;  /* 0x00006b00ff0477ac */ /* 0x000ea40008000a00 */
[----:B--2---:R2:W5:Y:S01]  /*0210*/  LDG.E R24, desc[UR4][R24.64] ;  /* 0x0000000418187981 */ /* 0x004562000c1e1900 */
[----:B------:R-:W-:Y:S05]  /*0220*/  BRA `(.L_x_2) ;  /* 0x0000000000087947 */ /* 0x000fea0003800000 */
.L_x_3:
[----:B------:R-:W2:Y:S02]  /*0230*/  LDCU UR4, c[0x0][0x8a0] ;  /* 0x00011400ff0477ac */ /* 0x000ea40008000800 */
[----:B--2---:R-:W-:Y:S02]  /*0240*/  MOV R24, UR4 ;  /* 0x0000000400187c02 */ /* 0x004fe40008000f00 */
.L_x_2:
[----:B------:R-:W-:Y:S01]  /*0250*/  IMAD.U32 R0, RZ, RZ, UR17 ;  /* 0x00000011ff007e24 */ /* 0x000fe2000f8e00ff */
[----:B------:R-:W-:Y:S04]  /*0260*/  BSSY.RECONVERGENT B0, `(.L_x_4) ;  /* 0x000000c000007945 */ /* 0x000fe80003800200 */
[C---:B------:R-:W-:Y:S02]  /*0270*/  ISETP.NE.OR P1, PT, R0.reuse, 0x1, !P3 ;  /* 0x000000010000780c */ /* 0x040fe40005f25670 */
[----:B------:R-:W-:-:S11]  /*0280*/  ISETP.NE.OR P0, PT, R0, 0x3, !P3 ;  /* 0x000000030000780c */ /* 0x000fd60005f05670 */
[----:B------:R-:W-:Y:S05]  /*0290*/  @P1 BRA `(.L_x_5) ;  /* 0x0000000000201947 */ /* 0x000fea0003800000 */
[----:B------:R-:W3:Y:S02]  /*02a0*/  LDCU.64 UR4, c[0x0][0x348] ;  /* 0x00006900ff0477ac */ /* 0x000ee40008000a00 */
[----:B---3--:R-:W-:Y:S02]  /*02b0*/  UIADD3 UR6, UP1, UPT, UR4, 0x80, URZ ;  /* 0x0000008004067890 */ /* 0x008fe4000ff3e0ff */
[----:B------:R-:W-:Y:S02]  /*02c0*/  UIADD3 UR4, UP0, UPT, UR4, 0x180, URZ ;  /* 0x0000018004047890 */ /* 0x000fe4000ff1e0ff */
[----:B------:R-:W-:Y:S02]  /*02d0*/  UIADD3.X UR7, UPT, UPT, URZ, UR5, URZ, UP1, !UPT ;  /* 0x00000005ff077290 */ /* 0x000fe40008ffe4ff */
[----:B------:R-:W-:-:S07]  /*02e0*/  UIADD3.X UR5, UPT, UPT, URZ, UR5, URZ, UP0, !UPT ;  /* 0x00000005ff057290 */ /* 0x000fce00087fe4ff */
[----:B------:R3:W-:Y:S02]  /*02f0*/  UTMACCTL.PF [UR6] ;  /* 0x00000000060079b9 */ /* 0x0007e40008040000 */
[----:B------:R3:W-:Y:S02]  /*0300*/  UTMACCTL.PF [UR4] ;  /* 0x00000000040079b9 */ /* 0x0007e40008040000 */
[----:B---3--:R-:W-:Y:S01]  /*0310*/  NOP ;  /* 0x0000000000007918 */ /* 0x008fe20000000000 */
.L_x_5:
[----:B------:R-:W-:Y:S05]  /*0320*/  BSYNC.RECONVERGENT B0 ;  /* 0x0000000000007941 */ /* 0x000fea0003800200 */
.L_x_4:
[----:B------:R-:W-:Y:S04]  /*0330*/  BSSY.RECONVERGENT B0, `(.L_x_6) ;  /* 0x000000a000007945 */ /* 0x000fe80003800200 */
        /* <DEDUP_REMOVED lines=9> */
.L_x_7:
[----:B------:R-:W-:Y:S05]  /*03d0*/  BSYNC.RECONVERGENT B0 ;  /* 0x0000000000007941 */ /* 0x000fea0003800200 */
.L_x_6:
[----:B------:R-:W3:Y:S01]  /*03e0*/  LDCU.64 UR4, c[0x0][0x888] ;  /* 0x00011100ff0477ac */ /* 0x000ee20008000a00 */
[----:B------:R-:W-:Y:S02]  /*03f0*/  UISETP.EQ.U32.AND UP1, UPT, UR8, URZ, UPT ;  /* 0x000000ff0800728c */ /* 0x000fe4000bf22070 */
[----:B------:R-:W-:Y:S02]  /*0400*/  UPLOP3.LUT UP3, UPT, UPT, UPT, UPT, 0x80, 0x8 ;  /* 0x000000000008789c */ /* 0x000fe40003f6f070 */
[----:B---3--:R-:W-:-:S04]  /*0410*/  UISETP.NE.U32.AND UP0, UPT, UR4, URZ, UPT ;  /* 0x000000ff0400728c */ /* 0x008fc8000bf05070 */
[----:B------:R-:W-:-:S04]  /*0420*/  UISETP.NE.AND.EX UP0, UPT, UR5, URZ, UPT, UP0 ;  /* 0x000000ff0500728c */ /* 0x000fc8000bf05300 */
[----:B------:R-:W-:-:S04]  /*0430*/  UISETP.EQ.OR.EX UP2, UPT, UR9, URZ, !UP0, UP1 ;  /* 0x000000ff0900728c */ /* 0x000fc8000c742710 */
[----:B------:R-:W-:-:S06]  /*0440*/  UP2UR UR4, UPR, URZ, 0x4 ;  /* 0x00000004ff047883 */ /* 0x000fcc0008000000 */
[----:B------:R-:W-:Y:S01]  /*0450*/  MOV R59, UR4 ;  /* 0x00000004003b7c02 */ /* 0x000fe20008000f00 */
[----:B------:R-:W-:Y:S06]  /*0460*/  BRA.U !UP2, `(.L_x_8) ;  /* 0x000000010a207547 */ /* 0x000fec000b800000 */
[----:B------:R-:W-:Y:S01]  /*0470*/  UISETP.NE.U32.AND UP1, UPT, UR8, URZ, UPT ;  /* 0x000000ff0800728c */ /* 0x000fe2000bf25070 */
[----:B-----5:R-:W-:Y:S01]  /*0480*/  FSETP.NEU.AND P0, PT, R27, RZ, PT ;  /* 0x000000ff1b00720b */ /* 0x020fe20003f0d000 */
[----:B------:R-:W-:Y:S02]  /*0490*/  USEL UR4, URZ, 0xffffffff, UP0 ;  /* 0xffffffffff047887 */ /* 0x000fe40008000000 */
[----:B------:R-:W-:-:S10]  /*04a0*/  UISETP.NE.AND.EX UP1, UPT, UR9, URZ, UPT, UP1 ;  /* 0x000000ff0900728c */ /* 0x000fd4000bf25310 */
[----:B------:R-:W-:Y:S01]  /*04b0*/  VOTEU.ANY UP0, P0 ;  /* 0x0000000000ff7886 */ /* 0x000fe20000000100 */
[----:B------:R-:W-:-:S04]  /*04c0*/  @!UP1 USEL UR4, URZ, 0xffffffff, UP0 ;  /* 0xffffffffff049887 */ /* 0x000fc80008000000 */
[----:B------:R-:W-:-:S04]  /*04d0*/  ULOP3.LUT UR4, UR4, 0x1, URZ, 0xc0, !UPT ;  /* 0x0000000104047892 */ /* 0x000fc8000f8ec0ff */
[----:B------:R-:W-:-:S11]  /*04e0*/  UISETP.NE.U32.AND UP3, UPT, UR4, 0x1, UPT ;  /* 0x000000010400788c */ /* 0x000fd6000bf65070 */
.L_x_8:
[----:B-1----:R-:W1:Y:S01]  /*04f0*/  SHFL.IDX PT, R2, R57, RZ, 0x1f ;  /* 0x00001fff39027589 */ /* 0x002e6200000e0000 */
[----:B------:R-:W-:-:S04]  /*0500*/  UISETP.NE.AND UP0, UPT, UR17, 0x2, UPT ;  /* 0x000000021100788c */ /* 0x000fc8000bf05270 */
[----:B------:R-:W-:Y:S01]  /*0510*/  USEL UR40, URZ, 0x1, UP0 ;  /* 0x00000001ff287887 */ /* 0x000fe20008000000 */
[----:B-1----:R-:W-:-:S13]  /*0520*/  ISETP.NE.AND P0, PT, R2, RZ, PT ;  /* 0x000000ff0200720c */ /* 0x002fda0003f05270 */
[----:B------:R-:W-:Y:S05]  /*0530*/  @P0 BRA `(.L_x_9) ;  /* 0x0000000000580947 */ /* 0x000fea0003800000 */
[----:B------:R-:W1:Y:S01]  /*0540*/  S2UR UR4, SR_CgaCtaId ;  /* 0x00000000000479c3 */ /* 0x000e620000008800 */
[----:B------:R-:W-:Y:S01]  /*0550*/  UMOV UR5, 0x400 ;  /* 0x0000040000057882 */ /* 0x000fe20000000000 */
[----:B------:R-:W-:Y:S01]  /*0560*/  UMOV UR8, 0x1 ;  /* 0x0000000100087882 */ /* 0x000fe20000000000 */
[----:B------:R-:W-:Y:S01]  /*0570*/  UMOV UR6, 0x8 ;  /* 0x0000000800067882 */ /* 0x000fe20000000000 */
[----:B------:R-:W-:-:S04]  /*0580*/  UIADD3 UR8, UPT, UPT, -UR8, 0x100000, URZ ;  /* 0x0010000008087890 */ /* 0x000fc8000fffe1ff */
[----:B------:R-:W-:Y:S02]  /*0590*/  USHF.L.U32 UR9, UR8, 0xb, URZ ;  /* 0x0000000b08097899 */ /* 0x000fe400080006ff */
[----:B------:R-:W-:Y:S02]  /*05a0*/  USHF.L.U32 UR8, UR8, 0x1, URZ ;  /* 0x0000000108087899 */ /* 0x000fe400080006ff */
[----:B------:R-:W-:-:S04]  /*05b0*/  UIADD3 UR6, UPT, UPT, -UR6, 0x100000, URZ ;  /* 0x0010000006067890 */ /* 0x000fc8000fffe1ff */
[----:B------:R-:W-:Y:S02]  /*05c0*/  USHF.L.U32 UR7, UR6, 0xb, URZ ;  /* 0x0000000b06077899 */ /* 0x000fe400080006ff */
[----:B------:R-:W-:Y:S01]  /*05d0*/  USHF.L.U32 UR6, UR6, 0x1, URZ ;  /* 0x0000000106067899 */ /* 0x000fe200080006ff */
[----:B------:R-:W-:Y:S01]  /*05e0*/  ELECT P0, URZ, PT ;  /* 0x0000000000ff782f */ /* 0x000fe20003800000 */
[----:B-1----:R-:W-:Y:S01]  /*05f0*/  ULEA UR4, UR4, UR5, 0x18 ;  /* 0x0000000504047291 */ /* 0x002fe2000f8ec0ff */
[----:B------:R-:W1:Y:S11]  /*0600*/  FENCE.VIEW.ASYNC.S ;  /* 0x00000000000073c6 */ /* 0x000e760000000000 */
[----:B-1----:R1:W3:Y:S01]  /*0610*/  SYNCS.EXCH.64 URZ, [UR4], UR8 ;  /* 0x0000000804ff75b2 */ /* 0x0022e20008000100 */
[----:B------:R1:W4:Y:S01]  /*0620*/  SYNCS.EXCH.64 URZ, [UR4+0x20], UR6 ;  /* 0x0000200604ff75b2 */ /* 0x0003220008000100 */
[----:B------:R1:W1:Y:S01]  /*0630*/  SYNCS.EXCH.64 URZ, [UR4+0x8], UR8 ;  /* 0x0000080804ff75b2 */ /* 0x0002620008000100 */
[----:B------:R1:W1:Y:S01]  /*0640*/  SYNCS.EXCH.64 URZ, [UR4+0x28], UR6 ;  /* 0x0000280604ff75b2 */ /* 0x0002620008000100 */
[----:B------:R1:W1:Y:S01]  /*0650*/  SYNCS.EXCH.64 URZ, [UR4+0x10], UR8 ;  /* 0x0000100804ff75b2 */ /* 0x0002620008000100 */
[----:B------:R1:W1:Y:S01]  /*0660*/  SYNCS.EXCH.64 URZ, [UR4+0x30], UR6 ;  /* 0x0000300604ff75b2 */ /* 0x0002620008000100 */
[----:B------:R1:W1:Y:S01]  /*0670*/  SYNCS.EXCH.64 URZ, [UR4+0x18], UR8 ;  /* 0x0000180804ff75b2 */ /* 0x0002620008000100 */
[----:B------:R1:W1:Y:S01]  /*0680*/  SYNCS.EXCH.64 URZ, [UR4+0x38], UR6 ;  /* 0x0000380604ff75b2 */ /* 0x0002620008000100 */
[----:B------:R-:W-:Y:S01]  /*0690*/  NOP ;  /* 0x0000000000007918 */ /* 0x000fe20000000000 */
.L_x_9:
[----:B------:R-:W2:Y:S01]  /*06a0*/  SHFL.IDX PT, R2, R57, RZ, 0x1f ;  /* 0x00001fff39027589 */ /* 0x000ea200000e0000 */
[----:B------:R-:W-:Y:S01]  /*06b0*/  NOP ;  /* 0x0000000000007918 */ /* 0x000fe20000000000 */
[----:B--2---:R-:W-:-:S13]  /*06c0*/  ISETP.NE.AND P0, PT, R2, 0x1, PT ;  /* 0x000000010200780c */ /* 0x004fda0003f05270 */
[----:B------:R-:W-:Y:S05]  /*06d0*/  @P0 BRA `(.L_x_10) ;  /* 0x0000000000580947 */ /* 0x000fea0003800000 */
[----:B-1----:R-:W1:Y:S01]  /*06e0*/  S2UR UR4, SR_CgaCtaId ;  /* 0x00000000000479c3 */ /* 0x002e620000008800 */
        /* <DEDUP_REMOVED lines=12> */
[----:B-1----:R2:W1:Y:S01]  /*07b0*/  SYNCS.EXCH.64 URZ, [UR4+0x40], UR8 ;  /* 0x0000400804ff75b2 */ /* 0x0024620008000100 */
[----:B------:R2:W1:Y:S01]  /*07c0*/  SYNCS.EXCH.64 URZ, [UR4+0x60], UR6 ;  /* 0x0000600604ff75b2 */ /* 0x0004620008000100 */
[----:B------:R2:W1:Y:S01]  /*07d0*/  SYNCS.EXCH.64 URZ, [UR4+0x48], UR8 ;  /* 0x0000480804ff75b2 */ /* 0x0004620008000100 */
[----:B------:R2:W1:Y:S01]  /*07e0*/  SYNCS.EXCH.64 URZ, [UR4+0x68], UR6 ;  /* 0x0000680604ff75b2 */ /* 0x0004620008000100 */
[----:B------:R2:W1:Y:S01]  /*07f0*/  SYNCS.EXCH.64 URZ, [UR4+0x50], UR8 ;  /* 0x0000500804ff75b2 */ /* 0x0004620008000100 */
[----:B------:R2:W1:Y:S01]  /*0800*/  SYNCS.EXCH.64 URZ, [UR4+0x70], UR6 ;  /* 0x0000700604ff75b2 */ /* 0x0004620008000100 */
[----:B------:R2:W1:Y:S01]  /*0810*/  SYNCS.EXCH.64 URZ, [UR4+0x58], UR8 ;  /* 0x0000580804ff75b2 */ /* 0x0004620008000100 */
[----:B------:R2:W1:Y:S02]  /*0820*/  SYNCS.EXCH.64 URZ, [UR4+0x78], UR6 ;  /* 0x0000780604ff75b2 */ /* 0x0004640008000100 */
[----:B--2---:R-:W-:Y:S01]  /*0830*/  NOP ;  /* 0x0000000000007918 */ /* 0x004fe20000000000 */
.L_x_10:
[----:B------:R-:W2:Y:S01]  /*0840*/  SHFL.IDX PT, R2, R57, RZ, 0x1f ;  /* 0x00001fff39027589 */ /* 0x000ea200000e0000 */
[----:B------:R-:W-:Y:S01]  /*0850*/  NOP ;  /* 0x0000000000007918 */ /* 0x000fe20000000000 */
[----:B--2---:R-:W-:-:S13]  /*0860*/  ISETP.NE.AND P0, PT, R2, 0x3, PT ;  /* 0x000000030200780c */ /* 0x004fda0003f05270 */
[----:B------:R-:W-:Y:S05]  /*0870*/  @P0 BRA `(.L_x_11) ;  /* 0x0000000000300947 */ /* 0x000fea0003800000 */
[----:B-1----:R-:W1:Y:S01]  /*0880*/  S2UR UR4, SR_CgaCtaId ;  /* 0x00000000000479c3 */ /* 0x002e620000008800 */
[----:B------:R-:W-:Y:S01]  /*0890*/  UMOV UR6, 0x400 ;  /* 0x0000040000067882 */ /* 0x000fe20000000000 */
[----:B------:R-:W-:Y:S01]  /*08a0*/  UMOV UR5, 0x20 ;  /* 0x0000002000057882 */ /* 0x000fe20000000000 */
[----:B------:R-:W-:Y:S01]  /*08b0*/  ELECT P0, URZ, PT ;  /* 0x0000000000ff782f */ /* 0x000fe20003800000 */
[----:B-1----:R-:W-:Y:S02]  /*08c0*/  ULEA UR6, UR4, UR6, 0x18 ;  /* 0x0000000604067291 */ /* 0x002fe4000f8ec0ff */
[----:B------:R-:W-:-:S04]  /*08d0*/  UIADD3 UR4, UPT, UPT, -UR5, 0x100000, URZ ;  /* 0x0010000005047890 */ /* 0x000fc8000fffe1ff */
[----:B------:R-:W-:Y:S02]  /*08e0*/  USHF.L.U32 UR5, UR4, 0xb, URZ ;  /* 0x0000000b04057899 */ /* 0x000fe400080006ff */
[----:B------:R-:W-:Y:S01]  /*08f0*/  USHF.L.U32 UR4, UR4, 0x1, URZ ;  /* 0x0000000104047899 */ /* 0x000fe200080006ff */
[----:B------:R-:W1:Y:S11]  /*0900*/  FENCE.VIEW.ASYNC.S ;  /* 0x00000000000073c6 */ /* 0x000e760000000000 */
[----:B-1----:R2:W1:Y:S01]  /*0910*/  SYNCS.EXCH.64 URZ, [UR6+0x80], UR4 ;  /* 0x0000800406ff75b2 */ /* 0x0024620008000100 */
[----:B------:R2:W1:Y:S02]  /*0920*/  SYNCS.EXCH.64 URZ, [UR6+0x88], UR4 ;  /* 0x0000880406ff75b2 */ /* 0x0004640008000100 */
[----:B--2---:R-:W-:Y:S01]  /*0930*/  NOP ;  /* 0x0000000000007918 */ /* 0x004fe20000000000 */
.L_x_11:
[----:B------:R-:W2:Y:S01]  /*0940*/  SHFL.IDX PT, R2, R57, RZ, 0x1f ;  /* 0x00001fff39027589 */ /* 0x000ea200000e0000 */
[----:B------:R-:W-:Y:S01]  /*0950*/  NOP ;  /* 0x0000000000007918 */ /* 0x000fe20000000000 */
[----:B--2---:R-:W-:-:S13]  /*0960*/  ISETP.NE.AND P0, PT, R2, 0x4, PT ;  /* 0x000000040200780c */ /* 0x004fda0003f05270 */
[----:B------:R-:W-:Y:S05]  /*0970*/  @P0 BRA `(.L_x_12) ;  /* 0x00000000004c0947 */ /* 0x000fea0003800000 */
[----:B-1----:R-:W1:Y:S01]  /*0980*/  S2UR UR6, SR_CgaCtaId ;  /* 0x00000000000679c3 */ /* 0x002e620000008800 */
[----:B------:R-:W-:Y:S01]  /*0990*/  UMOV UR4, 0x720 ;  /* 0x0000072000047882 */ /* 0x000fe20000000000 */
[----:B------:R-:W-:Y:S01]  /*09a0*/  UMOV UR5, 0x400 ;  /* 0x0000040000057882 */ /* 0x000fe20000000000 */
[----:B------:R-:W-:Y:S01]  /*09b0*/  USEL UR4, UR4, 0x620, UP3 ;  /* 0x0000062004047887 */ /* 0x000fe20009800000 */
[----:B------:R-:W-:Y:S01]  /*09c0*/  UMOV UR8, 0x1 ;  /* 0x0000000100087882 */ /* 0x000fe20000000000 */
[----:B------:R-:W-:Y:S01]  /*09d0*/  ELECT P0, URZ, PT ;  /* 0x0000000000ff782f */ /* 0x000fe20003800000 */
[----:B------:R-:W-:-:S04]  /*09e0*/  UIADD3 UR8, UPT, UPT, -UR8, 0x100000, URZ ;  /* 0x0010000008087890 */ /* 0x000fc8000fffe1ff */
[----:B------:R-:W-:Y:S02]  /*09f0*/  USHF.L.U32 UR9, UR8, 0xb, URZ ;  /* 0x0000000b08097899 */ /* 0x000fe400080006ff */
[----:B------:R-:W-:Y:S02]  /*0a00*/  USHF.L.U32 UR8, UR8, 0x1, URZ ;  /* 0x0000000108087899 */ /* 0x000fe400080006ff */
[----:B-1----:R-:W-:Y:S02]  /*0a10*/  ULEA UR6, UR6, UR5, 0x18 ;  /* 0x0000000506067291 */ /* 0x002fe4000f8ec0ff */
[----:B------:R-:W-:-:S04]  /*0a20*/  UIADD3 UR4, UPT, UPT, -UR4, 0x100000, URZ ;  /* 0x0010000004047890 */ /* 0x000fc8000fffe1ff */
[----:B------:R-:W-:Y:S02]  /*0a30*/  USHF.L.U32 UR5, UR4, 0xb, URZ ;  /* 0x0000000b04057899 */ /* 0x000fe400080006ff */
[----:B------:R-:W-:Y:S01]  /*0a40*/  USHF.L.U32 UR4, UR4, 0x1, URZ ;  /* 0x0000000104047899 */ /* 0x000fe200080006ff */
[----:B------:R-:W1:Y:S03]  /*0a50*/  FENCE.VIEW.ASYNC.S ;  /* 0x00000000000073c6 */ /* 0x000e660000000000 */
[----:B-1----:R2:W1:Y:S08]  /*0a60*/  SYNCS.EXCH.64 URZ, [UR6+0x90], UR8 ;  /* 0x0000900806ff75b2 */ /* 0x0024700008000100 */
[----:B------:R2:W1:Y:S01]  /*0a70*/  SYNCS.EXCH.64 URZ, [UR6+0xa0], UR4 ;  /* 0x0000a00406ff75b2 */ /* 0x0004620008000100 */
[----:B------:R2:W1:Y:S01]  /*0a80*/  SYNCS.EXCH.64 URZ, [UR6+0x98], UR8 ;  /* 0x0000980806ff75b2 */ /* 0x0004620008000100 */
[----:B------:R2:W1:Y:S02]  /*0a90*/  SYNCS.EXCH.64 URZ, [UR6+0xa8], UR4 ;  /* 0x0000a80406ff75b2 */ /* 0x0004640008000100 */
[----:B--2---:R-:W-:Y:S01]  /*0aa0*/  NOP ;  /* 0x0000000000007918 */ /* 0x004fe20000000000 */
.L_x_12:
        /* <DEDUP_REMOVED lines=26> */
.L_x_13:
[----:B------:R-:W2:Y:S01]  /*0c50*/  SHFL.IDX PT, R2, R57, RZ, 0x1f ;  /* 0x00001fff39027589 */ /* 0x000ea200000e0000 */
[----:B------:R-:W1:Y:S01]  /*0c60*/  S2UR UR47, SR_CgaCtaId ;  /* 0x00000000002f79c3 */ /* 0x000e620000008800 */
[----:B------:R-:W-:Y:S01]  /*0c70*/  NOP ;  /* 0x0000000000007918 */ /* 0x000fe20000000000 */
[----:B--2---:R-:W-:-:S13]  /*0c80*/  ISETP.NE.AND P0, PT, R2, 0x3, PT ;  /* 0x000000030200780c */ /* 0x004fda0003f05270 */
[----:B-1----:R-:W-:Y:S05]  /*0c90*/  @P0 BRA `(.L_x_14) ;  /* 0x0000000000340947 */ /* 0x002fea0003800000 */
[----:B------:R-:W-:Y:S01]  /*0ca0*/  UMOV UR4, 0x400 ;  /* 0x0000040000047882 */ /* 0x000fe20000000000 */
[----:B------:R-:W-:Y:S01]  /*0cb0*/  UMOV UR6, 0x20 ;  /* 0x0000002000067882 */ /* 0x000fe20000000000 */
[----:B------:R-:W-:Y:S02]  /*0cc0*/  ULEA UR4, UR47, UR4, 0x18 ;  /* 0x000000042f047291 */ /* 0x000fe4000f8ec0ff */
[----:B------:R-:W-:-:S04]  /*0cd0*/  UIADD3 UR6, UPT, UPT, -UR6, 0x100000, URZ ;  /* 0x0010000006067890 */ /* 0x000fc8000fffe1ff */
[----:B------:R-:W-:Y:S02]  /*0ce0*/  USHF.L.U32 UR7, UR6, 0xb, URZ ;  /* 0x0000000b06077899 */ /* 0x000fe400080006ff */
[----:B------:R-:W-:Y:S01]  /*0cf0*/  USHF.L.U32 UR6, UR6, 0x1, URZ ;  /* 0x0000000106067899 */ /* 0x000fe200080006ff */
[----:B------:R-:W-:Y:S01]  /*0d00*/  ELECT P0, URZ, PT ;  /* 0x0000000000ff782f */ /* 0x000fe20003800000 */
[----:B------:R-:W1:Y:S10]  /*0d10*/  FENCE.VIEW.ASYNC.S ;  /* 0x00000000000073c6 */ /* 0x000e740000000000 */
[----:B-1----:R1:W2:Y:S01]  /*0d20*/  SYNCS.EXCH.64 URZ, [UR4+0xf0], UR6 ;  /* 0x0000f00604ff75b2 */ /* 0x0022a20008000100 */
[----:B------:R1:W1:Y:S01]  /*0d30*/  SYNCS.EXCH.64 URZ, [UR4+0x100], UR6 ;  /* 0x0001000604ff75b2 */ /* 0x0002620008000100 */
[----:B------:R1:W1:Y:S01]  /*0d40*/  SYNCS.EXCH.64 URZ, [UR4+0xf8], UR6 ;  /* 0x0000f80604ff75b2 */ /* 0x0002620008000100 */
[----:B------:R1:W1:Y:S01]  /*0d50*/  SYNCS.EXCH.64 URZ, [UR4+0x108], UR6 ;  /* 0x0001080604ff75b2 */ /* 0x0002620008000100 */
[----:B------:R-:W-:Y:S01]  /*0d60*/  NOP ;  /* 0x0000000000007918 */ /* 0x000fe20000000000 */
.L_x_14:
[----:B-1----:R-:W1:Y:S01]  /*0d70*/  LDCU UR4, c[0x0][0x36c] ;  /* 0x00006d80ff0477ac */ /* 0x002e620008000800 */
[----:B------:R-:W-:Y:S01]  /*0d80*/  ISETP.NE.OR P3, PT, R0, 0x2, !P3 ;  /* 0x000000020000780c */ /* 0x000fe20005f65670 */
[----:B------:R-:W-:Y:S01]  /*0d90*/  NOP ;  /* 0x0000000000007918 */ /* 0x000fe20000000000 */
[----:B------:R-:W-:Y:S01]  /*0da0*/  LOP3.LUT R0, R70, 0x1f, RZ, 0xc0, !PT ;  /* 0x0000001f46007812 */ /* 0x000fe200078ec0ff */
[----:B------:R-:W-:Y:S02]  /*0db0*/  UISETP.NE.AND UP4, UPT, UR17, URZ, UPT ;  /* 0x000000ff1100728c */ /* 0x000fe4000bf85270 */
[----:B-1----:R-:W-:-:S09]  /*0dc0*/  UISETP.EQ.U32.AND UP5, UPT, UR4, 0x1, UPT ;  /* 0x000000010400788c */ /* 0x002fd2000bfa2070 */
[----:B------:R-:W-:Y:S05]  /*0dd0*/  BRA.U !UP5, `(.L_x_15) ;  /* 0x000000010d087547 */ /* 0x000fea000b800000 */
[----:B--234-:R-:W-:Y:S01]  /*0de0*/  UCGABAR_ARV ;  /* 0x00000000000079c7 */ /* 0x01cfe20008000000 */
[----:B------:R-:W-:Y:S05]  /*0df0*/  BRA `(.L_x_16) ;  /* 0x0000000000047947 */ /* 0x000fea0003800000 */
.L_x_15:
[----:B--234-:R-:W-:Y:S01]  /*0e00*/  NOP ;  /* 0x0000000000007918 */ /* 0x01cfe20000000000 */
.L_x_16:
[----:B------:R-:W1:Y:S01]  /*0e10*/  S2UR UR7, SR_CTAID.X ;  /* 0x00000000000779c3 */ /* 0x000e620000002500 */
[----:B------:R-:W-:-:S05]  /*0e20*/  CS2R.32 R58, SR_CgaSize ;  /* 0x00000000003a7805 */ /* 0x000fca0000008a00 */
[----:B------:R-:W-:-:S05]  /*0e30*/  IMAD R58, R58, -0xa0, RZ ;  /* 0xffffff603a3a7824 */ /* 0x000fca00078e02ff */
[----:B------:R-:W-:-:S14]  /*0e40*/  R2UR UR5, R58 ;  /* 0x000000003a0572ca */ /* 0x000fdc00000e0000 */
[----:B------:R-:W2:Y:S01]  /*0e50*/  LDCU UR5, c[0x0][UR5+0x2b0] ;  /* 0x00005600050577ac */ /* 0x000ea20008000800 */
[----:B------:R-:W-:-:S05]  /*0e60*/  CS2R.32 R58, SR_CgaSize ;  /* 0x00000000003a7805 */ /* 0x000fca0000008a00 */
[----:B------:R-:W-:-:S05]  /*0e70*/  IMAD R58, R58, -0xa0, RZ ;  /* 0xffffff603a3a7824 */ /* 0x000fca00078e02ff */
[----:B------:R-:W-:-:S14]  /*0e80*/  R2UR UR4, R58 ;  /* 0x000000003a0472ca */ /* 0x000fdc00000e0000 */
[----:B------:R-:W3:Y:S01]  /*0e90*/  LDCU UR4, c[0x0][UR4+0x2b4] ;  /* 0x00005680040477ac */ /* 0x000ee20008000800 */
[----:B------:R-:W4:Y:S01]  /*0ea0*/  S2UR UR8, SR_CTAID.Y ;  /* 0x00000000000879c3 */ /* 0x000f220000002600 */
[----:B------:R-:W-:-:S05]  /*0eb0*/  CS2R.32 R58, SR_CgaSize ;  /* 0x00000000003a7805 */ /* 0x000fca0000008a00 */
[----:B------:R-:W-:-:S05]  /*0ec0*/  IMAD R58, R58, -0xa0, RZ ;  /* 0xffffff603a3a7824 */ /* 0x000fca00078e02ff */
[----:B------:R-:W-:-:S14]  /*0ed0*/  R2UR UR9, R58 ;  /* 0x000000003a0972ca */ /* 0x000fdc00000e0000 */
[----:B------:R-:W3:Y:S01]  /*0ee0*/  LDCU UR9, c[0x0][UR9+0x2a0] ;  /* 0x00005400090977ac */ /* 0x000ee20008000800 */
[----:B------:R-:W3:Y:S01]  /*0ef0*/  LDCU UR21, c[0x0][0xb24] ;  /* 0x00016480ff1577ac */ /* 0x000ee20008000800 */
[----:B------:R-:W1:Y:S01]  /*0f00*/  S2UR UR36, SR_CTAID.Z ;  /* 0x00000000002479c3 */ /* 0x000e620000002700 */
[----:B------:R-:W-:-:S05]  /*0f10*/  CS2R.32 R58, SR_CgaSize ;  /* 0x00000000003a7805 */ /* 0x000fca0000008a00 */
[----:B------:R-:W-:-:S05]  /*0f20*/  IMAD R58, R58, -0xa0, RZ ;  /* 0xffffff603a3a7824 */ /* 0x000fca00078e02ff */
[----:B------:R-:W-:-:S14]  /*0f30*/  R2UR UR63, R58 ;  /* 0x000000003a3f72ca */ /* 0x000fdc00000e0000 */
[----:B------:R-:W3:Y:S01]  /*0f40*/  LDCU UR63, c[0x0][UR63+0x2a4] ;  /* 0x000054803f3f77ac */ /* 0x000ee20008000800 */
[----:B------:R-:W3:Y:S01]  /*0f50*/  LDCU UR42, c[0x0][0xb24] ;  /* 0x00016480ff2a77ac */ /* 0x000ee20008000800 */
[----:B-1----:R-:W-:Y:S01]  /*0f60*/  I2FP.F32.U32 R3, UR7 ;  /* 0x0000000700037c45 */ /* 0x002fe20008201000 */
[----:B------:R-:W1:Y:S04]  /*0f70*/  LDCU UR28, c[0x0][0xb30] ;  /* 0x00016600ff1c77ac */ /* 0x000e680008000800 */
[----:B--2---:R-:W-:Y:S01]  /*0f80*/  FMUL R3, R3, UR5 ;  /* 0x0000000503037c20 */ /* 0x004fe20008400000 */
[----:B------:R-:W-:Y:S01]  /*0f90*/  USHF.L.U32 UR26, UR47, 0x9, URZ ;  /* 0x000000092f1a7899 */ /* 0x000fe200080006ff */
[----:B----4-:R-:W-:Y:S01]  /*0fa0*/  I2FP.F32.U32 R2, UR8 ;  /* 0x0000000800027c45 */ /* 0x010fe20008201000 */
[----:B---3--:R-:W-:-:S03]  /*0fb0*/  UISETP.GE.AND UP2, UPT, UR21, 0x1, UPT ;  /* 0x000000011500788c */ /* 0x008fc6000bf46270 */
[----:B------:R-:W2:Y:S01]  /*0fc0*/  F2I.U32.TRUNC.NTZ R3, R3 ;  /* 0x0000000300037305 */ /* 0x000ea2000020f000 */
[----:B------:R-:W-:Y:S01]  /*0fd0*/  UMOV UR16, UR7 ;  /* 0x0000000700107c82 */ /* 0x000fe20008000000 */
[----:B------:R-:W-:Y:S01]  /*0fe0*/  FMUL R2, R2, UR4 ;  /* 0x0000000402027c20 */ /* 0x000fe20008400000 */
[----:B------:R-:W-:-:S05]  /*0ff0*/  UMOV UR20, UR8 ;  /* 0x0000000800147c82 */ /* 0x000fca0008000000 */
[----:B------:R-:W3:Y:S01]  /*1000*/  F2I.U32.TRUNC.NTZ R2, R2 ;  /* 0x0000000200027305 */ /* 0x000ee2000020f000 */
[----:B--2---:R-:W-:Y:S02]  /*1010*/  R2UR UR4, R3 ;  /* 0x00000000030472ca */ /* 0x004fe400000e0000 */
[----:B---3--:R-:W-:Y:S02]  /*1020*/  R2UR UR6, R2 ;  /* 0x00000000020672ca */ /* 0x008fe400000e0000 */
[----:B------:R-:W-:-:S09]  /*1030*/  PRMT R2, RZ, 0x7610, R2 ;  /* 0x00007610ff027816 */ /* 0x000fd20000000002 */
[----:B------:R-:W-:-:S04]  /*1040*/  UIADD3 UR5, UPT, UPT, -UR4, URZ, URZ ;  /* 0x000000ff04057290 */ /* 0x000fc8000fffe1ff */
[----:B------:R-:W-:Y:S02]  /*1050*/  UIMAD UR5, UR9, UR5, UR7 ;  /* 0x00000005090572a4 */ /* 0x000fe4000f8e0207 */
[----:B------:R-:W-:-:S04]  /*1060*/  UIADD3 UR4, UPT, UPT, -UR6, URZ, URZ ;  /* 0x000000ff06047290 */ /* 0x000fc8000fffe1ff */
[----:B------:R-:W-:Y:S01]  /*1070*/  IMAD.U32 R58, RZ, RZ, UR5 ;  /* 0x00000005ff3a7e24 */ /* 0x000fe2000f8e00ff */
[----:B------:R-:W-:Y:S01]  /*1080*/  UIMAD UR63, UR63, UR4, UR8 ;  /* 0x000000043f3f72a4 */ /* 0x000fe2000f8e0208 */
[----:B-1----:R-:W-:Y:S11]  /*1090*/  BRA.U UP4, `(.L_x_17) ;  /* 0x00000001047c7547 */ /* 0x002ff6000b800000 */
[----:B------:R-:W-:Y:S01]  /*10a0*/  UISETP.NE.AND UP0, UPT, UR63, 0x1, UPT ;  /* 0x000000013f00788c */ /* 0x000fe2000bf05270 */
[----:B------:R-:W-:Y:S01]  /*10b0*/  R2UR UR8, R58 ;  /* 0x000000003a0872ca */ /* 0x000fe200000e0000 */
[----:B------:R-:W-:Y:S02]  /*10c0*/  UISETP.NE.AND UP1, UPT, UR63, 0x2, UPT ;  /* 0x000000023f00788c */ /* 0x000fe4000bf25270 */
[----:B------:R-:W-:Y:S02]  /*10d0*/  USEL UR5, URZ, 0x2, UP0 ;  /* 0x00000002ff057887 */ /* 0x000fe40008000000 */
[----:B------:R-:W-:Y:S02]  /*10e0*/  UISETP.NE.AND UP0, UPT, UR63, 0x3, UPT ;  /* 0x000000033f00788c */ /* 0x000fe4000bf05270 */
[----:B------:R-:W-:Y:S02]  /*10f0*/  USEL UR4, URZ, 0x4, UP1 ;  /* 0x00000004ff047887 */ /* 0x000fe40008800000 */
[----:B------:R-:W-:-:S02]  /*1100*/  UISETP.NE.AND UP1, UPT, UR63, 0x4, UPT ;  /* 0x000000043f00788c */ /* 0x000fc4000bf25270 */
[----:B------:R-:W-:Y:S02]  /*1110*/  USEL UR7, URZ, 0x8, UP0 ;  /* 0x00000008ff077887 */ /* 0x000fe40008000000 */
[----:B------:R-:W-:Y:S02]  /*1120*/  UISETP.NE.AND UP0, UPT, UR63, 0x5, UPT ;  /* 0x000000053f00788c */ /* 0x000fe4000bf05270 */
[----:B------:R-:W-:Y:S02]  /*1130*/  USEL UR6, URZ, 0x10, UP1 ;  /* 0x00000010ff067887 */ /* 0x000fe40008800000 */
[----:B------:R-:W-:Y:S02]  /*1140*/  UISETP.NE.AND UP1, UPT, UR63, 0x6, UPT ;  /* 0x000000063f00788c */ /* 0x000fe4000bf25270 */
[----:B------:R-:W-:Y:S02]  /*1150*/  USEL UR11, URZ, 0x20, UP0 ;  /* 0x00000020ff0b7887 */ /* 0x000fe40008000000 */
[----:B------:R-:W-:-:S02]  /*1160*/  UISETP.NE.AND UP0, UPT, UR63, 0x7, UPT ;  /* 0x000000073f00788c */ /* 0x000fc4000bf05270 */
[----:B------:R-:W-:Y:S02]  /*1170*/  USEL UR12, URZ, 0x40, UP1 ;  /* 0x00000040ff0c7887 */ /* 0x000fe40008800000 */
[----:B------:R-:W-:Y:S02]  /*1180*/  UISETP.NE.AND UP1, UPT, UR63, URZ, UPT ;  /* 0x000000ff3f00728c */ /* 0x000fe4000bf25270 */
[----:B------:R-:W-:Y:S02]  /*1190*/  USEL UR13, URZ, 0x80, UP0 ;  /* 0x00000080ff0d7887 */ /* 0x000fe40008000000 */
[----:B------:R-:W-:Y:S02]  /*11a0*/  UISETP.NE.AND UP0, UPT, UR8, URZ, UPT ;  /* 0x000000ff0800728c */ /* 0x000fe4000bf05270 */
[----:B------:R-:W-:Y:S02]  /*11b0*/  UISETP.EQ.OR UP1, UPT, UR8, URZ, !UP1 ;  /* 0x000000ff0800728c */ /* 0x000fe4000cf22670 */
[----:B------:R-:W-:-:S02]  /*11c0*/  USEL UR9, UR5, 0x2, UP0 ;  /* 0x0000000205097887 */ /* 0x000fc40008000000 */
[----:B------:R-:W-:Y:S02]  /*11d0*/  USEL UR4, UR4, 0x4, UP0 ;  /* 0x0000000404047887 */ /* 0x000fe40008000000 */
[----:B------:R-:W-:Y:S02]  /*11e0*/  USEL UR5, URZ, 0x1, !UP1 ;  /* 0x00000001ff057887 */ /* 0x000fe4000c800000 */
[----:B------:R-:W-:Y:S02]  /*11f0*/  USEL UR10, UR7, 0x8, UP0 ;  /* 0x00000008070a7887 */ /* 0x000fe40008000000 */
[----:B------:R-:W-:Y:S02]  /*1200*/  USEL UR8, UR6, 0x10, UP0 ;  /* 0x0000001006087887 */ /* 0x000fe40008000000 */
[----:B------:R-:W-:Y:S02]  /*1210*/  UIADD3 UR4, UPT, UPT, UR4, UR9, UR5 ;  /* 0x0000000904047290 */ /* 0x000fe4000fffe005 */
[----:B------:R-:W-:-:S02]  /*1220*/  USEL UR7, UR11, 0x20, UP0 ;  /* 0x000000200b077887 */ /* 0x000fc40008000000 */
[----:B------:R-:W-:Y:S02]  /*1230*/  USEL UR6, UR12, 0x40, UP0 ;  /* 0x000000400c067887 */ /* 0x000fe40008000000 */
[----:B------:R-:W-:Y:S02]  /*1240*/  UIADD3 UR4, UPT, UPT, UR8, UR10, UR4 ;  /* 0x0000000a08047290 */ /* 0x000fe4000fffe004 */
[----:B------:R-:W-:Y:S02]  /*1250*/  USEL UR5, UR13, 0x80, UP0 ;  /* 0x000000800d057887 */ /* 0x000fe40008000000 */
[----:B------:R-:W-:-:S04]  /*1260*/  UIADD3 UR4, UPT, UPT, UR6, UR7, UR4 ;  /* 0x0000000706047290 */ /* 0x000fc8000fffe004 */
[----:B------:R-:W-:-:S06]  /*1270*/  UIADD3 UR4, UPT, UPT, UR4, UR5, URZ ;  /* 0x0000000504047290 */ /* 0x000fcc000fffe0ff */
[----:B------:R-:W-:Y:S02]  /*1280*/  MOV R2, UR4 ;  /* 0x0000000400027c02 */ /* 0x000fe40008000f00 */
.L_x_17:
[----:B------:R-:W-:Y:S05]  /*1290*/  BRA.U !UP2, `(.L_x_18) ;  /* 0x000000010ad47547 */ /* 0x000fea000b800000 */
[----:B------:R-:W1:Y:S01]  /*12a0*/  LDCU.128 UR12, c[0x0][0xb10] ;  /* 0x00016200ff0c77ac */ /* 0x000e620008000c00 */
[----:B------:R-:W2:Y:S01]  /*12b0*/  LDCU UR6, c[0x0][0x370] ;  /* 0x00006e00ff0677ac */ /* 0x000ea20008000800 */
[----:B------:R-:W3:Y:S01]  /*12c0*/  LDCU UR5, c[0x0][0x374] ;  /* 0x00006e80ff0577ac */ /* 0x000ee20008000800 */
[----:B------:R-:W4:Y:S01]  /*12d0*/  LDCU UR27, c[0x0][0xb0c] ;  /* 0x00016180ff1b77ac */ /* 0x000f220008000800 */
[----:B------:R-:W4:Y:S01]  /*12e0*/  LDCU UR4, c[0x0][0xb20] ;  /* 0x00016400ff0477ac */ /* 0x000f220008000800 */
[----:B------:R-:W4:Y:S01]  /*12f0*/  LDCU.64 UR8, c[0x0][0xb28] ;  /* 0x00016500ff0877ac */ /* 0x000f220008000a00 */
[----:B-1----:R-:W-:Y:S02]  /*1300*/  UISETP.NE.AND UP0, UPT, UR14, 0x1, UPT ;  /* 0x000000010e00788c */ /* 0x002fe4000bf05270 */
[----:B---3--:R-:W-:Y:S02]  /*1310*/  UIMAD.WIDE.U32 UR10, UR5, UR15, URZ ;  /* 0x0000000f050a72a5 */ /* 0x008fe4000f8e00ff */
[----:B--2---:R-:W-:-:S02]  /*1320*/  UIMAD.WIDE.U32 UR22, UR6, UR12, URZ ;  /* 0x0000000c061672a5 */ /* 0x004fc4000f8e00ff */
[----:B----4-:R-:W-:Y:S02]  /*1330*/  UISETP.NE.AND UP1, UPT, UR27, 0x1, UPT ;  /* 0x000000011b00788c */ /* 0x010fe4000bf25270 */
[----:B------:R-:W-:Y:S01]  /*1340*/  UISETP.NE.AND UP2, UPT, UR21, 0x1, UPT ;  /* 0x000000011500788c */ /* 0x000fe2000bf45270 */
[----:B------:R-:W-:Y:S02]  /*1350*/  UMOV UR10, UR11 ;  /* 0x0000000b000a7c82 */ /* 0x000fe40008000000 */
[----:B------:R-:W-:Y:S01]  /*1360*/  UMOV UR22, UR23 ;  /* 0x0000001700167c82 */ /* 0x000fe20008000000 */
[----:B------:R-:W-:Y:S02]  /*1370*/  @UP0 USHF.R.U32.HI UR5, URZ, UR4, UR10 ;  /* 0x00000004ff050299 */ /* 0x000fe4000801160a */
[----:B------:R-:W-:Y:S02]  /*1380*/  UIMAD.WIDE.U32 UR24, UR20, UR15, URZ ;  /* 0x0000000f141872a5 */ /* 0x000fe4000f8e00ff */
[----:B------:R-:W-:-:S02]  /*1390*/  UIMAD.WIDE.U32 UR10, UR5, UR8, URZ ;  /* 0x00000008050a72a5 */ /* 0x000fc4000f8e00ff */
[----:B------:R-:W-:Y:S02]  /*13a0*/  @UP1 USHF.R.U32.HI UR6, URZ, UR13, UR22 ;  /* 0x0000000dff061299 */ /* 0x000fe40008011616 */
[----:B------:R-:W-:Y:S02]  /*13b0*/  UIMAD.WIDE.U32 UR18, UR16, UR12, URZ ;  /* 0x0000000c101272a5 */ /* 0x000fe4000f8e00ff */
[----:B------:R-:W-:Y:S01]  /*13c0*/  UIMAD.WIDE.U32 UR22, UR6, UR8, URZ ;  /* 0x00000008061672a5 */ /* 0x000fe2000f8e00ff */
[----:B------:R-:W-:Y:S01]  /*13d0*/  UMOV UR24, UR25 ;  /* 0x0000001900187c82 */ /* 0x000fe20008000000 */
[----:B------:R-:W-:Y:S01]  /*13e0*/  UMOV UR10, UR11 ;  /* 0x0000000b000a7c82 */ /* 0x000fe20008000000 */
[----:B------:R-:W-:Y:S02]  /*13f0*/  USHF.R.U32.HI UR24, URZ, UR4, UR24 ;  /* 0x00000004ff187299 */ /* 0x000fe40008011618 */
[----:B------:R-:W-:Y:S02]  /*1400*/  @UP2 USHF.R.U32.HI UR5, URZ, UR9, UR10 ;  /* 0x00000009ff052299 */ /* 0x000fe4000801160a */
[----:B------:R-:W-:Y:S01]  /*1410*/  UMOV UR7, UR23 ;  /* 0x0000001700077c82 */ /* 0x000fe20008000000 */
[----:B------:R-:W-:Y:S01]  /*1420*/  UMOV UR18, UR19 ;  /* 0x0000001300127c82 */ /* 0x000fe20008000000 */
[----:B------:R-:W-:-:S02]  /*1430*/  @UP2 USHF.R.U32.HI UR6, URZ, UR9, UR7 ;  /* 0x00000009ff062299 */ /* 0x000fc40008011607 */
[----:B------:R-:W-:Y:S02]  /*1440*/  USHF.R.U32.HI UR13, URZ, UR13, UR18 ;  /* 0x0000000dff0d7299 */ /* 0x000fe40008011612 */
[----:B------:R-:W-:Y:S02]  /*1450*/  USEL UR4, UR20, UR24, !UP0 ;  /* 0x0000001814047287 */ /* 0x000fe4000c000000 */
[----:B------:R-:W-:Y:S02]  /*1460*/  UIMAD UR7, UR5, UR21, URZ ;  /* 0x00000015050772a4 */ /* 0x000fe4000f8e02ff */
[----:B------:R-:W-:Y:S02]  /*1470*/  USEL UR5, UR16, UR13, !UP1 ;  /* 0x0000000d10057287 */ /* 0x000fe4000c800000 */
[----:B------:R-:W-:Y:S02]  /*1480*/  UIMAD UR12, UR6, UR21, URZ ;  /* 0x00000015060c72a4 */ /* 0x000fe4000f8e02ff */
[----:B------:R-:W-:-:S02]  /*1490*/  UISETP.GE.AND UP0, UPT, UR4, UR7, UPT ;  /* 0x000000070400728c */ /* 0x000fc4000bf06270 */
[----:B------:R-:W-:Y:S02]  /*14a0*/  UIMAD.WIDE.U32 UR10, UR4, UR8, URZ ;  /* 0x00000008040a72a5 */ /* 0x000fe4000f8e00ff */
[----:B------:R-:W-:Y:S02]  /*14b0*/  UISETP.GE.OR UP0, UPT, UR5, UR12, UP0 ;  /* 0x0000000c0500728c */ /* 0x000fe40008706670 */
[----:B------:R-:W-:Y:S02]  /*14c0*/  UIMAD.WIDE.U32 UR12, UR5, UR8, URZ ;  /* 0x00000008050c72a5 */ /* 0x000fe4000f8e00ff */
[----:B------:R-:W-:Y:S01]  /*14d0*/  UIADD3 UR10, UPT, UPT, -UR4, URZ, URZ ;  /* 0x000000ff040a7290 */ /* 0x000fe2000fffe1ff */
[----:B------:R-:W-:Y:S01]  /*14e0*/  UMOV UR8, UR11 ;  /* 0x0000000b00087c82 */ /* 0x000fe20008000000 */
[----:B------:R-:W-:Y:S02]  /*14f0*/  UIADD3 UR11, UPT, UPT, -UR5, URZ, URZ ;  /* 0x000000ff050b7290 */ /* 0x000fe4000fffe1ff */
[----:B------:R-:W-:-:S03]  /*1500*/  USHF.R.U32.HI UR8, URZ, UR9, UR8 ;  /* 0x00000009ff087299 */ /* 0x000fc60008011608 */
[----:B------:R-:W-:Y:S01]  /*1510*/  @!UP0 UMOV UR7, UR13 ;  /* 0x0000000d00078c82 */ /* 0x000fe20008000000 */
[----:B------:R-:W-:Y:S02]  /*1520*/  UIMAD UR20, UR14, UR10, UR20 ;  /* 0x0000000a0e1472a4 */ /* 0x000fe4000f8e0214 */
[----:B------:R-:W-:Y:S02]  /*1530*/  USEL UR8, UR4, UR8, !UP2 ;  /* 0x0000000804087287 */ /* 0x000fe4000d000000 */
[----:B------:R-:W-:Y:S02]  /*1540*/  @!UP0 USHF.R.U32.HI UR7, URZ, UR9, UR7 ;  /* 0x00000009ff078299 */ /* 0x000fe40008011607 */
[----:B------:R-:W-:Y:S02]  /*1550*/  UIADD3 UR9, UPT, UPT, -UR8, URZ, URZ ;  /* 0x000000ff08097290 */ /* 0x000fe4000fffe1ff */
[----:B------:R-:W-:Y:S02]  /*1560*/  @!UP0 USEL UR7, UR5, UR7, !UP2 ;  /* 0x0000000705078287 */ /* 0x000fe4000d000000 */
[----:B------:R-:W-:-:S02]  /*1570*/  UIMAD UR9, UR21, UR9, UR4 ;  /* 0x00000009150972a4 */ /* 0x000fc4000f8e0204 */
[----:B------:R-:W-:Y:S02]  /*1580*/  @!UP0 UIADD3 UR8, UPT, UPT, UR8, -UR7, URZ ;  /* 0x8000000708088290 */ /* 0x000fe4000fffe0ff */
[----:B------:R-:W-:Y:S02]  /*1590*/  @!UP0 UIMAD UR6, UR9, UR6, UR7 ;  /* 0x00000006090682a4 */ /* 0x000fe4000f8e0207 */
[----:B------:R-:W-:Y:S02]  /*15a0*/  @!UP0 UIMAD UR4, UR8, UR21, UR5 ;  /* 0x00000015080482a4 */ /* 0x000fe4000f8e0205 */
[----:B------:R-:W-:Y:S02]  /*15b0*/  UIMAD UR16, UR27, UR11, UR16 ;  /* 0x0000000b1b1072a4 */ /* 0x000fe4000f8e0210 */
[----:B------:R-:W-:Y:S01]  /*15c0*/  UIMAD UR20, UR4, UR14, UR20 ;  /* 0x0000000e041472a4 */ /* 0x000fe2000f8e0214 */
[----:B------:R-:W-:Y:S02]  /*15d0*/  @!UP0 UMOV UR5, UR6 ;  /* 0x0000000600058c82 */ /* 0x000fe40008000000 */
[----:B------:R-:W-:-:S12]  /*15e0*/  UIMAD UR16, UR5, UR27, UR16 ;  /* 0x0000001b051072a4 */ /* 0x000fd8000f8e0210 */
.L_x_18:
[----:B------:R-:W-:Y:S02]  /*15f0*/  UISETP.NE.AND UP1, UPT, UR28, 0x1, UPT ;  /* 0x000000011c00788c */ /* 0x000fe4000bf25270 */
[----:B------:R-:W-:Y:S02]  /*1600*/  UISETP.NE.AND UP0, UPT, UR17, 0x2, UPT ;  /* 0x000000021100788c */ /* 0x000fe4000bf05270 */
[----:B------:R-:W-:-:S05]  /*1610*/  ULOP3.LUT UR23, UR26, 0xe00, URZ, 0xc0, !UPT ;  /* 0x00000e001a177892 */ /* 0x000fca000f8ec0ff */
[----:B------:R-:W-:Y:S07]  /*1620*/  BRA.U UP1, `(.L_x_19) ;  /* 0x0000000101447547 */ /* 0x000fee000b800000 */
[----:B------:R-:W1:Y:S01]  /*1630*/  LDCU.128 UR8, c[0x0][0xb10] ;  /* 0x00016200ff0877ac */ /* 0x000e620008000c00 */
[----:B------:R-:W2:Y:S01]  /*1640*/  LDCU UR12, c[0x0][0xb0c] ;  /* 0x00016180ff0c77ac */ /* 0x000ea20008000800 */
[----:B------:R-:W3:Y:S01]  /*1650*/  LDCU UR13, c[0x0][0xb20] ;  /* 0x00016400ff0d77ac */ /* 0x000ee20008000800 */
[----:B-1----:R-:W-:Y:S02]  /*1660*/  UIMAD.WIDE.U32 UR6, UR16, UR8, URZ ;  /* 0x00000008100672a5 */ /* 0x002fe4000f8e00ff */
[----:B------:R-:W-:Y:S02]  /*1670*/  UIMAD.WIDE.U32 UR4, UR20, UR11, URZ ;  /* 0x0000000b140472a5 */ /* 0x000fe4000f8e00ff */
[----:B--2---:R-:W-:Y:S02]  /*1680*/  UISETP.NE.AND UP2, UPT, UR12, 0x1, UPT ;  /* 0x000000010c00788c */ /* 0x004fe4000bf45270 */
[----:B------:R-:W-:Y:S01]  /*1690*/  UISETP.NE.AND UP1, UPT, UR10, 0x1, UPT ;  /* 0x000000010a00788c */ /* 0x000fe2000bf25270 */
[----:B------:R-:W-:-:S02]  /*16a0*/  UMOV UR6, UR7 ;  /* 0x0000000700067c82 */ /* 0x000fc40008000000 */
[----:B------:R-:W-:Y:S01]  /*16b0*/  UMOV UR4, UR5 ;  /* 0x0000000500047c82 */ /* 0x000fe20008000000 */
[----:B------:R-:W-:Y:S02]  /*16c0*/  USHF.R.U32.HI UR6, URZ, UR9, UR6 ;  /* 0x00000009ff067299 */ /* 0x000fe40008011606 */
[----:B---3--:R-:W-:Y:S02]  /*16d0*/  USHF.R.U32.HI UR4, URZ, UR13, UR4 ;  /* 0x0000000dff047299 */ /* 0x008fe40008011604 */
[----:B------:R-:W-:Y:S02]  /*16e0*/  USEL UR5, UR16, UR6, !UP2 ;  /* 0x0000000610057287 */ /* 0x000fe4000d000000 */
[----:B------:R-:W-:-:S04]  /*16f0*/  USEL UR4, UR20, UR4, !UP1 ;  /* 0x0000000414047287 */ /* 0x000fc8000c800000 */
[----:B------:R-:W-:Y:S02]  /*1700*/  UIADD3 UR6, UPT, UPT, UR5, -UR4, URZ ;  /* 0x8000000405067290 */ /* 0x000fe4000fffe0ff */
[----:B------:R-:W-:Y:S02]  /*1710*/  UIADD3 UR4, UPT, UPT, -UR5, UR4, URZ ;  /* 0x0000000405047290 */ /* 0x000fe4000fffe1ff */
[----:B------:R-:W-:Y:S02]  /*1720*/  UIMAD UR20, UR6, UR10, UR20 ;  /* 0x0000000a061472a4 */ /* 0x000fe4000f8e0214 */
[----:B------:R-:W-:-:S12]  /*1730*/  UIMAD UR16, UR4, UR12, UR16 ;  /* 0x0000000c041072a4 */ /* 0x000fd8000f8e0210 */
.L_x_19:
[----:B------:R-:W-:Y:S05]  /*1740*/  BRA.U !UP5, `(.L_x_20) ;  /* 0x000000010d0c7547 */ /* 0x000fea000b800000 */
[----:B------:R-:W-:Y:S01]  /*1750*/  UCGABAR_WAIT ;  /* 0x0000000000007dc7 */ /* 0x000fe20008000000 */
[----:B------:R-:W-:Y:S01]  /*1760*/  CCTL.IVALL ;  /* 0x00000000ff00798f */ /* 0x000fe20002000000 */
[----:B------:R-:W-:Y:S05]  /*1770*/  BRA `(.L_x_21) ;  /* 0x0000000000047947 */ /* 0x000fea0003800000 */
.L_x_20:
[----:B------:R-:W-:Y:S06]  /*1780*/  BAR.SYNC.DEFER_BLOCKING 0x0 ;  /* 0x0000000000007b1d */ /* 0x000fec0000010000 */
.L_x_21:
[----:B------:R-:W-:Y:S05]  /*1790*/  BRA.U UP0, `(.L_x_22) ;  /* 0x0000001500207547 */ /* 0x000fea000b800000 */
[----:B------:R-:W1:Y:S01]  /*17a0*/  LDCU UR6, c[0x0][0x38c] ;  /* 0x00007180ff0677ac */ /* 0x000e620008000800 */
[----:B------:R-:W-:Y:S01]  /*17b0*/  PLOP3.LUT P1, PT, PT, PT, UP3, 0x80, 0x8 ;  /* 0x000000000008781c */ /* 0x000fe20003f2f038 */
[----:B------:R-:W-:Y:S01]  /*17c0*/  IMAD.MOV.U32 R12, RZ, RZ, 0x1 ;  /* 0x00000001ff0c7424 */ /* 0x000fe200078e00ff */
[----:B------:R-:W-:Y:S01]  /*17d0*/  ISETP.EQ.OR P2, PT, R0, RZ, P3 ;  /* 0x000000ff0000720c */ /* 0x000fe20001f42670 */
[----:B------:R-:W-:Y:S01]  /*17e0*/  UISETP.NE.AND UP1, UPT, UR17, URZ, UPT ;  /* 0x000000ff1100728c */ /* 0x000fe2000bf25270 */
[----:B------:R-:W-:Y:S02]  /*17f0*/  PLOP3.LUT P1, PT, P1, PT, PT, 0x8, 0x80 ;  /* 0x000000000080781c */ /* 0x000fe40000f2e170 */
[----:B------:R-:W-:Y:S01]  /*1800*/  CS2R R10, SRZ ;  /* 0x00000000000a7805 */ /* 0x000fe2000001ff00 */
[----:B------:R-:W-:Y:S01]  /*1810*/  IMAD.MOV.U32 R9, RZ, RZ, RZ ;  /* 0x000000ffff097224 */ /* 0x000fe200078e00ff */
[----:B------:R-:W2:Y:S01]  /*1820*/  LDCU UR43, c[0x0][0x370] ;  /* 0x00006e00ff2b77ac */ /* 0x000ea20008000800 */
[----:B------:R-:W-:Y:S01]  /*1830*/  IMAD.MOV.U32 R8, RZ, RZ, 0x1 ;  /* 0x00000001ff087424 */ /* 0x000fe200078e00ff */
[----:B------:R-:W3:Y:S01]  /*1840*/  LDCU.64 UR38, c[0x0][0x348] ;  /* 0x00006900ff2677ac */ /* 0x000ee20008000a00 */
[----:B------:R-:W-:-:S02]  /*1850*/  USHF.R.U32.HI UR48, URZ, 0x5, UR23 ;  /* 0x00000005ff307899 */ /* 0x000fc40008011617 */
[----:B-1----:R-:W-:Y:S02]  /*1860*/  UIADD3 UR5, UPT, UPT, UR6, 0x3f, URZ ;  /* 0x0000003f06057890 */ /* 0x002fe4000fffe0ff */
[----:B------:R-:W-:Y:S02]  /*1870*/  UIADD3 UR49, UPT, UPT, UR6, 0x7e, URZ ;  /* 0x0000007e06317890 */ /* 0x000fe4000fffe0ff */
[----:B------:R-:W-:Y:S01]  /*1880*/  USHF.R.S32.HI UR4, URZ, 0x1f, UR5 ;  /* 0x0000001fff047899 */ /* 0x000fe20008011405 */
[----:B------:R-:W1:Y:S03]  /*1890*/  LDCU UR41, c[0x0][0x374] ;  /* 0x00006e80ff2977ac */ /* 0x000e660008000800 */
[----:B------:R-:W-:Y:S02]  /*18a0*/  ULEA.HI UR4, UR4, UR5, URZ, 0x6 ;  /* 0x0000000504047291 */ /* 0x000fe4000f8f30ff */
[----:B------:R-:W-:-:S02]  /*18b0*/  USEL UR29, UR40, 0x2, UP1 ;  /* 0x00000002281d7887 */ /* 0x000fc40008800000 */
[----:B------:R-:W-:Y:S02]  /*18c0*/  USHF.R.S32.HI UR45, URZ, 0x6, UR4 ;  /* 0x00000006ff2d7899 */ /* 0x000fe40008011404 */
[----:B------:R-:W-:Y:S02]  /*18d0*/  UIADD3 UR4, UPT, UPT, UR6, -0x1, URZ ;  /* 0xffffffff06047890 */ /* 0x000fe4000fffe0ff */
[----:B------:R-:W-:Y:S02]  /*18e0*/  UISETP.LT.U32.AND UP0, UPT, UR45, 0x4, UPT ;  /* 0x000000042d00788c */ /* 0x000fe4000bf01070 */
[----:B------:R-:W-:Y:S02]  /*18f0*/  UISETP.GE.U32.AND UP2, UPT, UR4, -0x7f, UPT ;  /* 0xffffff810400788c */ /* 0x000fe4000bf46070 */
[----:B------:R-:W-:Y:S01]  /*1900*/  USEL UR44, UR45, 0x4, UP0 ;  /* 0x000000042d2c7887 */ /* 0x000fe20008000000 */
[----:B------:R-:W-:-:S03]  /*1910*/  UMOV UR21, URZ ;  /* 0x000000ff00157c82 */ /* 0x000fc60008000000 */
[----:B------:R-:W-:Y:S02]  /*1920*/  UIADD3 UR22, UPT, UPT, UR44, -0x1, URZ ;  /* 0xffffffff2c167890 */ /* 0x000fe4000fffe0ff */
[----:B------:R-:W-:-:S03]  /*1930*/  UIADD3 UR46, UPT, UPT, UR45, -UR44, URZ ;  /* 0x8000002c2d2e7290 */ /* 0x000fc6000fffe0ff */
[----:B------:R-:W-:-:S04]  /*1940*/  @UP2 UIADD3 UR22, UPT, UPT, UR44, URZ, URZ ;  /* 0x000000ff2c162290 */ /* 0x000fc8000fffe0ff */
[----:B-123--:R-:W-:-:S12]  /*1950*/  UIADD3 UR22, UPT, UPT, UR22, 0x1, URZ ;  /* 0x0000000116167890 */ /* 0x00efd8000fffe0ff */
.L_x_42:
[----:B------:R-:W-:Y:S01]  /*1960*/  UISETP.NE.AND UP0, UPT, UR47, URZ, UPT ;  /* 0x000000ff2f00728c */ /* 0x000fe2000bf05270 */
[----:B-1----:R-:W1:Y:S08]  /*1970*/  S2UR UR47, SR_CgaCtaId ;  /* 0x00000000002f79c3 */ /* 0x002e700000008800 */
[----:B------:R-:W-:Y:S05]  /*1980*/  BRA.U UP0, `(.L_x_23) ;  /* 0x0000000100347547 */ /* 0x000fea000b800000 */
[----:B------:R-:W2:Y:S01]  /*1990*/  S2R R0, SR_CgaCtaId ;  /* 0x0000000000007919 */ /* 0x000ea20000008800 */
[----:B------:R-:W-:Y:S02]  /*19a0*/  MOV R3, 0x400 ;  /* 0x0000040000037802 */ /* 0x000fe40000000f00 */
[----:B------:R-:W-:Y:S02]  /*19b0*/  SHF.L.U32 R2, R8, 0x1f, RZ ;  /* 0x0000001f08027819 */ /* 0x000fe400000006ff */
[----:B--2---:R-:W-:-:S05]  /*19c0*/  LEA R0, R0, R3, 0x18 ;  /* 0x0000000300007211 */ /* 0x004fca00078ec0ff */
[----:B------:R-:W-:-:S04]  /*19d0*/  IMAD R3, R9, 0x8, R0 ;  /* 0x0000000809037824 */ /* 0x000fc800078e0200 */
[----:B------:R-:W2:Y:S02]  /*19e0*/  SYNCS.PHASECHK.TRANS64.TRYWAIT P0, [R3+URZ+0x100], R2 ;  /* 0x00010002030075a7 */ /* 0x000ea400080011ff */
[----:B--2---:R-:W-:Y:S05]  /*19f0*/  @!P0 BRA `(.L_x_24) ;  /* 0x00000070009c8947 */ /* 0x004fea0003800000 */
.L_x_138:
[----:B------:R-:W-:Y:S01]  /*1a00*/  VIADD R9, R9, 0x1 ;  /* 0x0000000109097836 */ /* 0x000fe20000000000 */
[----:B------:R2:W-:Y:S04]  /*1a10*/  SYNCS.ARRIVE.TRANS64.A1T0 RZ, [R3+URZ+0xf0], RZ ;  /* 0x0000f0ff03ff79a7 */ /* 0x0005e800081000ff */
[----:B------:R-:W-:-:S04]  /*1a20*/  ISETP.NE.AND P0, PT, R9, 0x2, PT ;  /* 0x000000020900780c */ /* 0x000fc80003f05270 */
[----:B------:R-:W-:Y:S02]  /*1a30*/  SEL R9, R9, RZ, P0 ;  /* 0x000000ff09097207 */ /* 0x000fe40000000000 */
[----:B--2---:R-:W-:-:S04]  /*1a40*/  SEL R3, RZ, 0x1, P0 ;  /* 0x00000001ff037807 */ /* 0x004fc80000000000 */
[----:B------:R-:W-:-:S07]  /*1a50*/  LOP3.LUT R8, R8, R3, RZ, 0x3c, !PT ;  /* 0x0000000308087212 */ /* 0x000fce00078e3cff */
.L_x_23:
[----:B------:R-:W-:Y:S01]  /*1a60*/  UMOV UR13, 0x400 ;  /* 0x00000400000d7882 */ /* 0x000fe20000000000 */
[----:B------:R-:W-:Y:S01]  /*1a70*/  SHF.L.U32 R0, R12, 0x1f, RZ ;  /* 0x0000001f0c007819 */ /* 0x000fe200000006ff */
[----:B-1----:R-:W-:Y:S02]  /*1a80*/  ULEA UR13, UR47, UR13, 0x18 ;  /* 0x0000000d2f0d7291 */ /* 0x002fe4000f8ec0ff */
[----:B------:R-:W-:Y:S02]  /*1a90*/  UISETP.GE.U32.AND UP0, UPT, UR49, 0x7f, UPT ;  /* 0x0000007f3100788c */ /* 0x000fe4000bf06070 */
[----:B------:R-:W-:Y:S02]  /*1aa0*/  ULEA UR4, UR21, UR13, 0x3 ;  /* 0x0000000d15047291 */ /* 0x000fe4000f8e18ff */
[----:B------:R-:W-:Y:S02]  /*1ab0*/  USHF.L.U32 UR19, UR20, 0x6, URZ ;  /* 0x0000000614137899 */ /* 0x000fe400080006ff */
[----:B------:R-:W-:Y:S01]  /*1ac0*/  ULEA UR35, UR16, UR48, 0x7 ;  /* 0x0000003010237291 */ /* 0x000fe2000f8e38ff */
[----:B------:R-:W-:-:S04]  /*1ad0*/  UMOV UR14, URZ ;  /* 0x000000ff000e7c82 */ /* 0x000fc80008000000 */
[----:B------:R1:W2:Y:S01]  /*1ae0*/  SYNCS.PHASECHK.TRANS64.TRYWAIT P0, [UR4+0x20], R0 ;  /* 0x00002000ff0075a7 */ /* 0x0002a20008001104 */
[----:B------:R-:W-:Y:S06]  /*1af0*/  BRA.U !UP0, `(.L_x_25) ;  /* 0x0000000108f07547 */ /* 0x000fec000b800000 */
[----:B------:R-:W-:Y:S01]  /*1b00*/  UMOV UR15, URZ ;  /* 0x000000ff000f7c82 */ /* 0x000fe20008000000 */
[----:B------:R-:W-:-:S05]  /*1b10*/  UMOV UR4, UR21 ;  /* 0x0000001500047c82 */ /* 0x000fca0008000000 */
.L_x_31:
[----:B------:R-:W-:Y:S01]  /*1b20*/  ULEA UR33, UR4, UR13, 0x3 ;  /* 0x0000000d04217291 */ /* 0x000fe2000f8e18ff */
[----:B--2---:R-:W-:Y:S01]  /*1b30*/  @!P3 MOV R2, 0xc000 ;  /* 0x0000c0000002b802 */ /* 0x004fe20000000f00 */
[----:B--2-4-:R-:W-:Y:S10]  /*1b40*/  @P0 BRA `(.L_x_26) ;  /* 0x00000000000c0947 */ /* 0x014ff40003800000 */
[----:B------:R-:W-:-:S04]  /*1b50*/  SHF.L.U32 R3, R12, 0x1f, RZ ;  /* 0x0000001f0c037819 */ /* 0x000fc800000006ff */
[----:B------:R-:W2:Y:S02]  /*1b60*/  SYNCS.PHASECHK.TRANS64.TRYWAIT P0, [UR33+0x20], R3 ;  /* 0x00002003ff0075a7 */ /* 0x000ea40008001121 */
[----:B--2---:R-:W-:Y:S05]  /*1b70*/  @!P0 BRA `(.L_x_27) ;  /* 0x0000007000508947 */ /* 0x004fea0003800000 */
.L_x_26:
[----:B------:R2:W-:Y:S01]  /*1b80*/  @!P3 SYNCS.ARRIVE.TRANS64 RZ, [UR33], R2 ;  /* 0x00000002ffffb9a7 */ /* 0x0005e20008000021 */
[----:B------:R-:W-:-:S04]  /*1b90*/  ULOP3.LUT UR5, UR29, 0x2, URZ, 0xfc, !UPT ;  /* 0x000000021d057892 */ /* 0x000fc8000f8efcff */
[----:B------:R-:W-:-:S09]  /*1ba0*/  UISETP.NE.AND UP0, UPT, UR5, 0x2, UPT ;  /* 0x000000020500788c */ /* 0x000fd2000bf05270 */
[----:B------:R-:W-:Y:S05]  /*1bb0*/  BRA.U UP0, `(.L_x_28) ;  /* 0x0000000100047547 */ /* 0x000fea000b800000 */
[----:B------:R-:W-:Y:S05]  /*1bc0*/  BPT.TRAP 0x1 ;  /* 0x000000040000795c */ /* 0x000fea0000300000 */
.L_x_28:
[----:B------:R-:W-:Y:S04]  /*1bd0*/  BSSY.RECONVERGENT B0, `(.L_x_29) ;  /* 0x0000003000007945 */ /* 0x000fe80003800200 */
[----:B------:R-:W-:Y:S05]  /*1be0*/  @P2 BRA `(.L_x_30) ;  /* 0x0000000000042947 */ /* 0x000fea0003800000 */
[----:B------:R-:W-:Y:S05]  /*1bf0*/  BPT.TRAP 0x1 ;  /* 0x000000040000795c */ /* 0x000fea0000300000 */
.L_x_30:
[----:B------:R-:W-:Y:S05]  /*1c00*/  BSYNC.RECONVERGENT B0 ;  /* 0x0000000000007941 */ /* 0x000fea0003800200 */
.L_x_29:
[----:B------:R-:W-:Y:S02]  /*1c10*/  UIADD3 UR5, UPT, UPT, UR4, 0x1, URZ ;  /* 0x0000000104057890 */ /* 0x000fe4000fffe0ff */
[----:B------:R-:W-:Y:S02]  /*1c20*/  ULEA UR24, UR4, UR23, 0xd ;  /* 0x0000001704187291 */ /* 0x000fe4000f8e68ff */
[----:B------:R-:W-:Y:S02]  /*1c30*/  UISETP.NE.AND UP0, UPT, UR5, 0x4, UPT ;  /* 0x000000040500788c */ /* 0x000fe4000bf05270 */
[----:B------:R-:W-:Y:S02]  /*1c40*/  ULEA UR8, UR4, UR13, 0xe ;  /* 0x0000000d04087291 */ /* 0x000fe4000f8e70ff */
[----:B------:R-:W-:Y:S02]  /*1c50*/  USEL UR6, URZ, 0x1, UP0 ;  /* 0x00000001ff067887 */ /* 0x000fe40008000000 */
[----:B------:R-:W-:-:S02]  /*1c60*/  USEL UR21, UR5, URZ, UP0 ;  /* 0x000000ff05157287 */ /* 0x000fc40008000000 */
[----:B------:R-:W-:Y:S02]  /*1c70*/  UIADD3 UR4, UP0, UPT, UR38, 0x180, URZ ;  /* 0x0000018026047890 */ /* 0x000fe4000ff1e0ff */
[----:B------:R-:W-:Y:S01]  /*1c80*/  ULEA UR5, UR21, UR13, 0x3 ;  /* 0x0000000d15057291 */ /* 0x000fe2000f8e18ff */
[----:B------:R-:W-:Y:S01]  /*1c90*/  LOP3.LUT R12, R12, UR6, RZ, 0x3c, !PT ;  /* 0x000000060c0c7c12 */ /* 0x000fe2000f8e3cff */
[----:B------:R-:W-:Y:S02]  /*1ca0*/  USHF.L.U32 UR34, UR15, 0x6, URZ ;  /* 0x000000060f227899 */ /* 0x000fe400080006ff */
[----:B------:R-:W-:Y:S01]  /*1cb0*/  UIADD3 UR6, UP1, UPT, UR38, 0x80, URZ ;  /* 0x0000008026067890 */ /* 0x000fe2000ff3e0ff */
[----:B-1----:R-:W-:Y:S01]  /*1cc0*/  SHF.L.U32 R0, R12, 0x1f, RZ ;  /* 0x0000001f0c007819 */ /* 0x002fe200000006ff */
[----:B------:R-:W-:Y:S02]  /*1cd0*/  ULEA UR24, UR24, UR13, 0x2 ;  /* 0x0000000d18187291 */ /* 0x000fe4000f8e10ff */
[----:B------:R-:W-:Y:S01]  /*1ce0*/  UIADD3 UR15, UPT, UPT, UR15, 0x1, URZ ;  /* 0x000000010f0f7890 */ /* 0x000fe2000fffe0ff */
[----:B------:R3:W4:Y:S01]  /*1cf0*/  SYNCS.PHASECHK.TRANS64.TRYWAIT P0, [UR5+0x20], R0 ;  /* 0x00002000ff0075a7 */ /* 0x0007220008001105 */
[----:B------:R-:W-:-:S02]  /*1d00*/  UIADD3.X UR5, UPT, UPT, URZ, UR39, URZ, UP0, !UPT ;  /* 0x00000027ff057290 */ /* 0x000fc400087fe4ff */
[----:B------:R-:W-:Y:S02]  /*1d10*/  UIADD3.X UR7, UPT, UPT, URZ, UR39, URZ, UP1, !UPT ;  /* 0x00000027ff077290 */ /* 0x000fe40008ffe4ff */
[----:B------:R-:W-:Y:S02]  /*1d20*/  UIADD3 UR32, UPT, UPT, UR24, 0x8400, URZ ;  /* 0x0000840018207890 */ /* 0x000fe4000fffe0ff */
[----:B------:R-:W-:Y:S02]  /*1d30*/  UISETP.NE.AND UP0, UPT, UR15, UR22, UPT ;  /* 0x000000160f00728c */ /* 0x000fe4000bf05270 */
[----:B------:R-:W-:Y:S02]  /*1d40*/  UIADD3 UR26, UPT, UPT, UR34, 0x20, URZ ;  /* 0x00000020221a7890 */ /* 0x000fe4000fffe0ff */
[----:B------:R-:W-:Y:S02]  /*1d50*/  UIADD3 UR24, UPT, UPT, UR24, 0xc400, URZ ;  /* 0x0000c40018187890 */ /* 0x000fe4000fffe0ff */
[----:B------:R-:W-:-:S02]  /*1d60*/  UIADD3 UR16, UPT, UPT, UR8, 0x28400, URZ ;  /* 0x0002840008107890 */ /* 0x000fc4000fffe0ff */
[----:B------:R-:W-:Y:S01]  /*1d70*/  UIADD3 UR8, UPT, UPT, UR8, 0x2a400, URZ ;  /* 0x0002a40008087890 */ /* 0x000fe2000fffe0ff */
[----:B------:R-:W-:Y:S01]  /*1d80*/  UMOV UR10, 0xff0000 ;  /* 0x00ff0000000a7882 */ /* 0x000fe20000000000 */
[----:B------:R-:W-:Y:S01]  /*1d90*/  UMOV UR30, 0x0 ;  /* 0x00000000001e7882 */ /* 0x000fe20000000000 */
[----:B------:R-:W-:Y:S01]  /*1da0*/  UMOV UR31, 0x10000000 ;  /* 0x10000000001f7882 */ /* 0x000fe20000000000 */
[----:B------:R-:W-:Y:S01]  /*1db0*/  UMOV UR25, UR33 ;  /* 0x0000002100197c82 */ /* 0x000fe20008000000 */
[----:B------:R-:W-:Y:S01]  /*1dc0*/  UMOV UR27, UR35 ;  /* 0x00000023001b7c82 */ /* 0x000fe20008000000 */
[----:B------:R-:W-:Y:S01]  /*1dd0*/  UMOV UR28, UR36 ;  /* 0x00000024001c7c82 */ /* 0x000fe20008000000 */
[----:B------:R-:W-:Y:S01]  /*1de0*/  UTMALDG.3D.MULTICAST [UR32], [UR6], UR10, desc[UR30] ;  /* 0x00001e20060073b4 */ /* 0x000fe2000801180a */
[----:B------:R-:W-:Y:S01]  /*1df0*/  UMOV UR17, UR33 ;  /* 0x0000002100117c82 */ /* 0x000fe20008000000 */
[----:B------:R-:W-:Y:S01]  /*1e00*/  UMOV UR20, UR36 ;  /* 0x0000002400147c82 */ /* 0x000fe20008000000 */
[----:B------:R-:W-:Y:S01]  /*1e10*/  UMOV UR18, UR34 ;  /* 0x0000002200127c82 */ /* 0x000fe20008000000 */
[----:B------:R-:W-:Y:S01]  /*1e20*/  UMOV UR11, UR19 ;  /* 0x00000013000b7c82 */ /* 0x000fe20008000000 */
[----:B------:R-:W-:Y:S01]  /*1e30*/  UMOV UR12, UR36 ;  /* 0x00000024000c7c82 */ /* 0x000fe20008000000 */
[----:B------:R-:W-:Y:S01]  /*1e40*/  UMOV UR9, UR33 ;  /* 0x0000002100097c82 */ /* 0x000fe20008000000 */
[----:B------:R-:W-:Y:S01]  /*1e50*/  UMOV UR14, UR22 ;  /* 0x00000016000e7c82 */ /* 0x000fe20008000000 */
[----:B------:R1:W-:Y:S01]  /*1e60*/  UTMALDG.3D.MULTICAST [UR24], [UR6], UR10, desc[UR30] ;  /* 0x00001e18060073b4 */ /* 0x0003e2000801180a */
[----:B------:R-:W-:Y:S01]  /*1e70*/  UTMALDG.3D [UR16], [UR4], desc[UR30] ;  /* 0x00001e10040075b4 */ /* 0x000fe20008011000 */
[----:B-1----:R-:W-:-:S02]  /*1e80*/  UMOV UR10, UR26 ;  /* 0x0000001a000a7c82 */ /* 0x002fc40008000000 */
[----:B------:R1:W-:Y:S02]  /*1e90*/  UTMALDG.3D [UR8], [UR4], desc[UR30] ;  /* 0x00001e08040075b4 */ /* 0x0003e40008011000 */
[----:B-1----:R-:W-:Y:S01]  /*1ea0*/  UMOV UR4, UR21 ;  /* 0x0000001500047c82 */ /* 0x002fe20008000000 */
[----:B---3--:R-:W-:Y:S05]  /*1eb0*/  BRA.U UP0, `(.L_x_31) ;  /* 0xfffffffd00187547 */ /* 0x008fea000b83ffff */
.L_x_25:
[----:B------:R-:W-:Y:S01]  /*1ec0*/  ULEA UR4, UR21, UR13, 0x3 ;  /* 0x0000000d15047291 */ /* 0x000fe2000f8e18ff */
[----:B-1----:R-:W-:Y:S01]  /*1ed0*/  SHF.L.U32 R0, R12, 0x1f, RZ ;  /* 0x0000001f0c007819 */ /* 0x002fe200000006ff */
[----:B------:R-:W-:Y:S01]  /*1ee0*/  @!P1 SYNCS.ARRIVE.TRANS64.A1T0 RZ, [UR13+0x88], RZ ;  /* 0x000088ffffff99a7 */ /* 0x000fe2000810000d */
[----:B------:R-:W-:-:S06]  /*1ef0*/  UISETP.GT.AND UP0, UPT, UR45, UR44, UPT ;  /* 0x0000002c2d00728c */ /* 0x000fcc000bf04270 */
[----:B--2-4-:R1:W2:Y:S03]  /*1f00*/  SYNCS.PHASECHK.TRANS64.TRYWAIT P0, [UR4+0x20], R0 ;  /* 0x00002000ff0075a7 */ /* 0x0142a60008001104 */
[----:B------:R-:W-:Y:S05]  /*1f10*/  BRA.U !UP0, `(.L_x_32) ;  /* 0x0000000108ec7547 */ /* 0x000fea000b800000 */
[----:B------:R-:W-:Y:S01]  /*1f20*/  UIADD3 UR15, UPT, UPT, UR46, UR14, URZ ;  /* 0x0000000e2e0f7290 */ /* 0x000fe2000fffe0ff */
[----:B------:R-:W-:-:S11]  /*1f30*/  UMOV UR4, UR21 ;  /* 0x0000001500047c82 */ /* 0x000fd60008000000 */
.L_x_38:
[----:B------:R-:W-:Y:S01]  /*1f40*/  ULEA UR33, UR4, UR13, 0x3 ;  /* 0x0000000d04217291 */ /* 0x000fe2000f8e18ff */
[----:B--2---:R-:W-:Y:S01]  /*1f50*/  @!P3 MOV R2, 0xc000 ;  /* 0x0000c0000002b802 */ /* 0x004fe20000000f00 */
[----:B--2-4-:R-:W-:Y:S10]  /*1f60*/  @P0 BRA `(.L_x_33) ;  /* 0x00000000000c0947 */ /* 0x014ff40003800000 */
[----:B------:R-:W-:-:S04]  /*1f70*/  SHF.L.U32 R3, R12, 0x1f, RZ ;  /* 0x0000001f0c037819 */ /* 0x000fc800000006ff */
[----:B------:R-:W2:Y:S02]  /*1f80*/  SYNCS.PHASECHK.TRANS64.TRYWAIT P0, [UR33+0x20], R3 ;  /* 0x00002003ff0075a7 */ /* 0x000ea40008001121 */
[----:B--2---:R-:W-:Y:S05]  /*1f90*/  @!P0 BRA `(.L_x_34) ;  /* 0x0000006c00608947 */ /* 0x004fea0003800000 */
.L_x_33:
[----:B------:R2:W-:Y:S01]  /*1fa0*/  @!P3 SYNCS.ARRIVE.TRANS64 RZ, [UR33], R2 ;  /* 0x00000002ffffb9a7 */ /* 0x0005e20008000021 */
[----:B------:R-:W-:-:S04]  /*1fb0*/  ULOP3.LUT UR5, UR29, 0x2, URZ, 0xfc, !UPT ;  /* 0x000000021d057892 */ /* 0x000fc8000f8efcff */
[----:B------:R-:W-:-:S09]  /*1fc0*/  UISETP.NE.AND UP0, UPT, UR5, 0x2, UPT ;  /* 0x000000020500788c */ /* 0x000fd2000bf05270 */
[----:B------:R-:W-:Y:S05]  /*1fd0*/  BRA.U UP0, `(.L_x_35) ;  /* 0x0000000100047547 */ /* 0x000fea000b800000 */
[----:B------:R-:W-:Y:S05]  /*1fe0*/  BPT.TRAP 0x1 ;  /* 0x000000040000795c */ /* 0x000fea0000300000 */
.L_x_35:
[----:B------:R-:W-:Y:S04]  /*1ff0*/  BSSY.RECONVERGENT B0, `(.L_x_36) ;  /* 0x0000003000007945 */ /* 0x000fe80003800200 */
[----:B------:R-:W-:Y:S05]  /*2000*/  @P2 BRA `(.L_x_37) ;  /* 0x0000000000042947 */ /* 0x000fea0003800000 */
[----:B------:R-:W-:Y:S05]  /*2010*/  BPT.TRAP 0x1 ;  /* 0x000000040000795c */ /* 0x000fea0000300000 */
.L_x_37:
[----:B------:R-:W-:Y:S05]  /*2020*/  BSYNC.RECONVERGENT B0 ;  /* 0x0000000000007941 */ /* 0x000fea0003800200 */
.L_x_36:
        /* <DEDUP_REMOVED lines=42> */
.L_x_32:
[C---:B------:R-:W-:Y:S01]  /*22d0*/  LEA R3, R11.reuse, UR13, 0x3 ;  /* 0x0000000d0b037c11 */ /* 0x040fe2000f8e18ff */
[----:B------:R-:W-:Y:S01]  /*22e0*/  NOP ;  /* 0x0000000000007918 */ /* 0x000fe20000000000 */
[----:B-1----:R-:W-:Y:S02]  /*22f0*/  SHF.L.U32 R0, R10, 0x1f, RZ ;  /* 0x0000001f0a007819 */ /* 0x002fe400000006ff */
[----:B------:R-:W-:Y:S02]  /*2300*/  LEA R5, R11, UR13, 0x4 ;  /* 0x0000000d0b057c11 */ /* 0x000fe4000f8e20ff */
[----:B--2-4-:R-:W1:Y:S02]  /*2310*/  SYNCS.PHASECHK.TRANS64.TRYWAIT P0, [R3+URZ+0x90], R0 ;  /* 0x00009000030075a7 */ /* 0x014e6400080011ff */
[----:B-1----:R-:W-:Y:S05]  /*2320*/  @!P0 BRA `(.L_x_39) ;  /* 0x0000006800948947 */ /* 0x002fea0003800000 */
.L_x_141:
[----:B------:R-:W2:Y:S01]  /*2330*/  LDS.128 R4, [R5+0x120] ;  /* 0x0001200005047984 */ /* 0x000ea20000000c00 */
[----:B------:R-:W-:Y:S01]  /*2340*/  UISETP.GE.AND UP0, UPT, UR42, 0x1, UPT ;  /* 0x000000012a00788c */ /* 0x000fe2000bf06270 */
[----:B------:R-:W-:Y:S01]  /*2350*/  @!PT LDS RZ, [RZ] ;  /* 0x00000000fffff984 */ /* 0x000fe20000000800 */
[----:B------:R-:W-:Y:S01]  /*2360*/  @!PT LDS RZ, [RZ] ;  /* 0x00000000fffff984 */ /* 0x000fe20000000800 */
[----:B------:R-:W-:Y:S01]  /*2370*/  @!PT LDS RZ, [RZ] ;  /* 0x00000000fffff984 */ /* 0x000fe20000000800 */
[----:B------:R-:W-:Y:S01]  /*2380*/  @!PT LDS RZ, [RZ] ;  /* 0x00000000fffff984 */ /* 0x000fe20000000800 */
[----:B------:R3:W-:Y:S06]  /*2390*/  MEMBAR.ALL.CTA ;  /* 0x0000000000007992 */ /* 0x0007ec0000008000 */
[----:B---3--:R-:W3:Y:S01]  /*23a0*/  FENCE.VIEW.ASYNC.S ;  /* 0x00000000000073c6 */ /* 0x008ee20000000000 */
[----:B--2---:R-:W-:-:S13]  /*23b0*/  LOP3.LUT P0, RZ, R6, 0x1, RZ, 0xc0, !PT ;  /* 0x0000000106ff7812 */ /* 0x004fda000780c0ff */
[----:B---3--:R-:W-:Y:S01]  /*23c0*/  VOTEU.ANY UP1, P0 ;  /* 0x0000000000ff7886 */ /* 0x008fe20000020100 */
[----:B------:R-:W-:-:S13]  /*23d0*/  PLOP3.LUT P0, PT, PT, PT, UP1, 0x80, 0x8 ;  /* 0x000000000008781c */ /* 0x000fda0003f0f018 */
[----:B-1----:R-:W-:Y:S02]  /*23e0*/  @P0 LOP3.LUT R0, R5, 0xffff, RZ, 0xc0, !PT ;  /* 0x0000ffff05000812 */ /* 0x002fe400078ec0ff */
[----:B------:R-:W-:Y:S02]  /*23f0*/  @P0 MOV R2, R4 ;  /* 0x0000000400020202 */ /* 0x000fe40000000f00 */
[----:B------:R-:W-:Y:S01]  /*2400*/  @P0 R2UR UR5, R0 ;  /* 0x00000000000502ca */ /* 0x000fe200000e0000 */
[----:B------:R-:W-:Y:S01]  /*2410*/  VIADD R0, R3, 0xa0 ;  /* 0x000000a003007836 */ /* 0x000fe20000000000 */
[----:B------:R-:W-:Y:S02]  /*2420*/  @P0 SHF.R.U32.HI R4, RZ, 0x10, R5 ;  /* 0x00000010ff040819 */ /* 0x000fe40000011605 */
[----:B------:R-:W-:Y:S02]  /*2430*/  @P0 R2UR UR6, R2 ;  /* 0x00000000020602ca */ /* 0x000fe400000e0000 */
[----:B------:R-:W-:-:S02]  /*2440*/  PRMT R0, RZ, 0x654, R0 ;  /* 0x00000654ff007816 */ /* 0x000fc40000000000 */
[----:B------:R-:W-:Y:S02]  /*2450*/  @P0 R2UR UR4, R4 ;  /* 0x00000000040402ca */ /* 0x000fe400000e0000 */
[----:B------:R1:W-:Y:S03]  /*2460*/  SYNCS.ARRIVE.TRANS64.RED.A1T0 RZ, [R0+URZ], RZ ;  /* 0x000000ff00ff79a7 */ /* 0x0003e600081004ff */
[----:B------:R-:W-:-:S04]  /*2470*/  @UP1 UMOV UR37, UR5 ;  /* 0x0000000500251c82 */ /* 0x000fc80008000000 */
[----:B------:R-:W-:-:S04]  /*2480*/  @UP1 UMOV UR40, UR6 ;  /* 0x0000000600281c82 */ /* 0x000fc80008000000 */
[----:B------:R-:W-:Y:S01]  /*2490*/  @UP1 UMOV UR36, UR4 ;  /* 0x0000000400241c82 */ /* 0x000fe20008000000 */
[----:B------:R-:W-:Y:S05]  /*24a0*/  BRA.U !UP0, `(.L_x_40) ;  /* 0x0000000108d47547 */ /* 0x000fea000b800000 */
[----:B------:R-:W2:Y:S01]  /*24b0*/  LDCU.128 UR16, c[0x0][0xb10] ;  /* 0x00016200ff1077ac */ /* 0x000ea20008000c00 */
[----:B------:R-:W3:Y:S01]  /*24c0*/  LDCU UR12, c[0x0][0xb20] ;  /* 0x00016400ff0c77ac */ /* 0x000ee20008000800 */
[----:B------:R-:W4:Y:S01]  /*24d0*/  LDCU UR20, c[0x0][0xb0c] ;  /* 0x00016180ff1477ac */ /* 0x000f220008000800 */
[----:B------:R-:W1:Y:S01]  /*24e0*/  LDCU.64 UR8, c[0x0][0xb28] ;  /* 0x00016500ff0877ac */ /* 0x000e620008000a00 */
[----:B------:R-:W-:Y:S02]  /*24f0*/  UISETP.NE.AND UP3, UPT, UR42, 0x1, UPT ;  /* 0x000000012a00788c */ /* 0x000fe4000bf65270 */
[----:B--2---:R-:W-:Y:S02]  /*2500*/  UIMAD.WIDE.U32 UR6, UR41, UR19, URZ ;  /* 0x00000013290672a5 */ /* 0x004fe4000f8e00ff */
[----:B------:R-:W-:Y:S02]  /*2510*/  UIMAD.WIDE.U32 UR4, UR43, UR16, URZ ;  /* 0x000000102b0472a5 */ /* 0x000fe4000f8e00ff */
[----:B------:R-:W-:-:S02]  /*2520*/  UISETP.NE.AND UP0, UPT, UR18, 0x1, UPT ;  /* 0x000000011200788c */ /* 0x000fc4000bf05270 */
[----:B------:R-:W-:Y:S01]  /*2530*/  UIMAD.WIDE.U32 UR24, UR37, UR19, URZ ;  /* 0x00000013251872a5 */ /* 0x000fe2000f8e00ff */
[----:B------:R-:W-:Y:S02]  /*2540*/  UMOV UR6, UR7 ;  /* 0x0000000700067c82 */ /* 0x000fe40008000000 */
[----:B------:R-:W-:Y:S01]  /*2550*/  UMOV UR4, UR5 ;  /* 0x0000000500047c82 */ /* 0x000fe20008000000 */
[----:B---3--:R-:W-:Y:S02]  /*2560*/  USHF.R.U32.HI UR6, URZ, UR12, UR6 ;  /* 0x0000000cff067299 */ /* 0x008fe40008011606 */
[----:B----4-:R-:W-:Y:S02]  /*2570*/  UISETP.NE.AND UP2, UPT, UR20, 0x1, UPT ;  /* 0x000000011400788c */ /* 0x010fe4000bf45270 */
[----:B------:R-:W-:Y:S02]  /*2580*/  USHF.R.U32.HI UR4, URZ, UR17, UR4 ;  /* 0x00000011ff047299 */ /* 0x000fe40008011604 */
[----:B------:R-:W-:-:S02]  /*2590*/  USEL UR5, UR41, UR6, !UP0 ;  /* 0x0000000629057287 */ /* 0x000fc4000c000000 */
[----:B------:R-:W-:Y:S02]  /*25a0*/  USEL UR6, UR43, UR4, !UP2 ;  /* 0x000000042b067287 */ /* 0x000fe4000d000000 */
[----:B-1----:R-:W-:Y:S01]  /*25b0*/  UIMAD.WIDE.U32 UR10, UR5, UR8, URZ ;  /* 0x00000008050a72a5 */ /* 0x002fe2000f8e00ff */
[----:B------:R-:W-:Y:S01]  /*25c0*/  UMOV UR4, UR25 ;  /* 0x0000001900047c82 */ /* 0x000fe20008000000 */
[----:B------:R-:W-:Y:S02]  /*25d0*/  UIMAD.WIDE.U32 UR14, UR40, UR16, URZ ;  /* 0x00000010280e72a5 */ /* 0x000fe4000f8e00ff */
[----:B------:R-:W-:-:S03]  /*25e0*/  UIMAD.WIDE.U32 UR24, UR6, UR8, URZ ;  /* 0x00000008061872a5 */ /* 0x000fc6000f8e00ff */
[----:B------:R-:W-:Y:S01]  /*25f0*/  UMOV UR10, UR11 ;  /* 0x0000000b000a7c82 */ /* 0x000fe20008000000 */
[----:B------:R-:W-:Y:S02]  /*2600*/  USHF.R.U32.HI UR4, URZ, UR12, UR4 ;  /* 0x0000000cff047299 */ /* 0x000fe40008011604 */
[----:B------:R-:W-:Y:S01]  /*2610*/  @UP3 USHF.R.U32.HI UR5, URZ, UR9, UR10 ;  /* 0x00000009ff053299 */ /* 0x000fe2000801160a */
[----:B------:R-:W-:Y:S01]  /*2620*/  UMOV UR14, UR15 ;  /* 0x0000000f000e7c82 */ /* 0x000fe20008000000 */
[----:B------:R-:W-:Y:S01]  /*2630*/  UMOV UR24, UR25 ;  /* 0x0000001900187c82 */ /* 0x000fe20008000000 */
[----:B------:R-:W-:Y:S02]  /*2640*/  USHF.R.U32.HI UR17, URZ, UR17, UR14 ;  /* 0x00000011ff117299 */ /* 0x000fe4000801160e */
[----:B------:R-:W-:Y:S02]  /*2650*/  USEL UR4, UR37, UR4, !UP0 ;  /* 0x0000000425047287 */ /* 0x000fe4000c000000 */
[----:B------:R-:W-:-:S02]  /*2660*/  @UP3 USHF.R.U32.HI UR6, URZ, UR9, UR24 ;  /* 0x00000009ff063299 */ /* 0x000fc40008011618 */
[----:B------:R-:W-:Y:S02]  /*2670*/  UIMAD UR7, UR42, UR5, URZ ;  /* 0x000000052a0772a4 */ /* 0x000fe4000f8e02ff */
[----:B------:R-:W-:Y:S02]  /*2680*/  USEL UR5, UR40, UR17, !UP2 ;  /* 0x0000001128057287 */ /* 0x000fe4000d000000 */
[----:B------:R-:W-:Y:S02]  /*2690*/  UIMAD UR10, UR42, UR6, URZ ;  /* 0x000000062a0a72a4 */ /* 0x000fe4000f8e02ff */
[----:B------:R-:W-:Y:S02]  /*26a0*/  UISETP.GE.AND UP0, UPT, UR4, UR7, UPT ;  /* 0x000000070400728c */ /* 0x000fe4000bf06270 */
[----:B------:R-:W-:Y:S02]  /*26b0*/  UIMAD.WIDE.U32 UR14, UR4, UR8, URZ ;  /* 0x00000008040e72a5 */ /* 0x000fe4000f8e00ff */
[----:B------:R-:W-:-:S02]  /*26c0*/  UISETP.GE.OR UP0, UPT, UR5, UR10, UP0 ;  /* 0x0000000a0500728c */ /* 0x000fc40008706670 */
        /* <DEDUP_REMOVED lines=19> */
.L_x_40:
[----:B------:R-:W2:Y:S02]  /*2800*/  LDCU UR4, c[0x0][0xb30] ;  /* 0x00016600ff0477ac */ /* 0x000ea40008000800 */
[----:B--2---:R-:W-:-:S09]  /*2810*/  UISETP.NE.AND UP0, UPT, UR4, 0x1, UPT ;  /* 0x000000010400788c */ /* 0x004fd2000bf05270 */
[----:B------:R-:W-:Y:S05]  /*2820*/  BRA.U UP0, `(.L_x_41) ;  /* 0x0000000100447547 */ /* 0x000fea000b800000 */
[----:B------:R-:W2:Y:S01]  /*2830*/  LDCU.128 UR8, c[0x0][0xb10] ;  /* 0x00016200ff0877ac */ /* 0x000ea20008000c00 */
[----:B------:R-:W3:Y:S01]  /*2840*/  LDCU UR12, c[0x0][0xb0c] ;  /* 0x00016180ff0c77ac */ /* 0x000ee20008000800 */
[----:B------:R-:W4:Y:S01]  /*2850*/  LDCU UR14, c[0x0][0xb20] ;  /* 0x00016400ff0e77ac */ /* 0x000f220008000800 */
[----:B--2---:R-:W-:Y:S02]  /*2860*/  UIMAD.WIDE.U32 UR6, UR40, UR8, URZ ;  /* 0x00000008280672a5 */ /* 0x004fe4000f8e00ff */
[----:B------:R-:W-:Y:S02]  /*2870*/  UIMAD.WIDE.U32 UR4, UR37, UR11, URZ ;  /* 0x0000000b250472a5 */ /* 0x000fe4000f8e00ff */
[----:B---3--:R-:W-:Y:S02]  /*2880*/  UISETP.NE.AND UP2, UPT, UR12, 0x1, UPT ;  /* 0x000000010c00788c */ /* 0x008fe4000bf45270 */
[----:B------:R-:W-:Y:S01]  /*2890*/  UISETP.NE.AND UP0, UPT, UR10, 0x1, UPT ;  /* 0x000000010a00788c */ /* 0x000fe2000bf05270 */
[----:B------:R-:W-:-:S02]  /*28a0*/  UMOV UR6, UR7 ;  /* 0x0000000700067c82 */ /* 0x000fc40008000000 */
[----:B------:R-:W-:Y:S01]  /*28b0*/  UMOV UR4, UR5 ;  /* 0x0000000500047c82 */ /* 0x000fe20008000000 */
[----:B------:R-:W-:Y:S02]  /*28c0*/  USHF.R.U32.HI UR9, URZ, UR9, UR6 ;  /* 0x00000009ff097299 */ /* 0x000fe40008011606 */
[----:B----4-:R-:W-:Y:S02]  /*28d0*/  USHF.R.U32.HI UR4, URZ, UR14, UR4 ;  /* 0x0000000eff047299 */ /* 0x010fe40008011604 */
[----:B------:R-:W-:Y:S02]  /*28e0*/  USEL UR5, UR40, UR9, !UP2 ;  /* 0x0000000928057287 */ /* 0x000fe4000d000000 */
[----:B------:R-:W-:-:S04]  /*28f0*/  USEL UR4, UR37, UR4, !UP0 ;  /* 0x0000000425047287 */ /* 0x000fc8000c000000 */
[----:B------:R-:W-:Y:S02]  /*2900*/  UIADD3 UR6, UPT, UPT, UR5, -UR4, URZ ;  /* 0x8000000405067290 */ /* 0x000fe4000fffe0ff */
[----:B------:R-:W-:Y:S02]  /*2910*/  UIADD3 UR4, UPT, UPT, -UR5, UR4, URZ ;  /* 0x0000000405047290 */ /* 0x000fe4000fffe1ff */
[----:B------:R-:W-:Y:S02]  /*2920*/  UIMAD UR37, UR6, UR10, UR37 ;  /* 0x0000000a062572a4 */ /* 0x000fe4000f8e0225 */
[----:B------:R-:W-:-:S12]  /*2930*/  UIMAD UR40, UR4, UR12, UR40 ;  /* 0x0000000c042872a4 */ /* 0x000fd8000f8e0228 */
.L_x_41:
[----:B------:R-:W-:Y:S01]  /*2940*/  VIADD R11, R11, 0x1 ;  /* 0x000000010b0b7836 */ /* 0x000fe20000000000 */
[----:B------:R-:W-:Y:S01]  /*2950*/  R2UR UR4, R58 ;  /* 0x000000003a0472ca */ /* 0x000fe200000e0000 */
[----:B------:R-:W-:Y:S01]  /*2960*/  UIADD3 UR20, UPT, UPT, UR37, UR63, URZ ;  /* 0x0000003f25147290 */ /* 0x000fe2000fffe0ff */
[----:B------:R-:W-:Y:S02]  /*2970*/  PLOP3.LUT P1, PT, PT, PT, PT, 0x80, 0x8 ;  /* 0x000000000008781c */ /* 0x000fe40003f2f070 */
[----:B------:R-:W-:-:S04]  /*2980*/  ISETP.NE.AND P0, PT, R11, 0x2, PT ;  /* 0x000000020b00780c */ /* 0x000fc80003f05270 */
[----:B------:R-:W-:Y:S02]  /*2990*/  SEL R3, RZ, 0x1, P0 ;  /* 0x00000001ff037807 */ /* 0x000fe40000000000 */
[----:B------:R-:W-:Y:S02]  /*29a0*/  SEL R11, R11, RZ, P0 ;  /* 0x000000ff0b0b7207 */ /* 0x000fe40000000000 */
[----:B------:R-:W-:Y:S01]  /*29b0*/  LOP3.LUT R10, R10, R3, RZ, 0x3c, !PT ;  /* 0x000000030a0a7212 */ /* 0x000fe200078e3cff */
[----:B------:R-:W-:Y:S01]  /*29c0*/  UIADD3 UR16, UPT, UPT, UR40, UR4, URZ ;  /* 0x0000000428107290 */ /* 0x000fe2000fffe0ff */
[----:B------:R-:W-:Y:S11]  /*29d0*/  BRA.U UP1, `(.L_x_42) ;  /* 0xffffffed01e07547 */ /* 0x000ff6000b83ffff */
[----:B------:R-:W-:Y:S01]  /*29e0*/  UIADD3 UR13, UPT, UPT, UR13, 0x20, URZ ;  /* 0x000000200d0d7890 */ /* 0x000fe2000fffe0ff */
[----:B------:R-:W-:-:S03]  /*29f0*/  SHF.L.U32 R3, R12, 0x1f, RZ ;  /* 0x0000001f0c037819 */ /* 0x000fc600000006ff */
[----:B------:R-:W-:-:S09]  /*2a00*/  ULEA UR4, UR21, UR13, 0x3 ;  /* 0x0000000d15047291 */ /* 0x000fd2000f8e18ff */
[----:B------:R-:W2:Y:S02]  /*2a10*/  SYNCS.PHASECHK.TRANS64.TRYWAIT P0, [UR4], R3 ;  /* 0x00000003ff0075a7 */ /* 0x000ea40008001104 */
[----:B--2---:R-:W-:Y:S05]  /*2a20*/  @!P0 BRA `(.L_x_43) ;  /* 0x0000006000e88947 */ /* 0x004fea0003800000 */
.L_x_143:
[----:B------:R-:W-:-:S04]  /*2a30*/  UIADD3 UR4, UPT, UPT, UR21, 0x1, URZ ;  /* 0x0000000115047890 */ /* 0x000fc8000fffe0ff */
[----:B------:R-:W-:-:S04]  /*2a40*/  UISETP.NE.AND UP0, UPT, UR4, 0x4, UPT ;  /* 0x000000040400788c */ /* 0x000fc8000bf05270 */
[----:B------:R-:W-:Y:S02]  /*2a50*/  USEL UR6, URZ, 0x1, UP0 ;  /* 0x00000001ff067887 */ /* 0x000fe40008000000 */
[----:B------:R-:W-:-:S04]  /*2a60*/  USEL UR4, UR4, URZ, UP0 ;  /* 0x000000ff04047287 */ /* 0x000fc80008000000 */
[----:B------:R-:W-:Y:S01]  /*2a70*/  ULEA UR5, UR4, UR13, 0x3 ;  /* 0x0000000d04057291 */ /* 0x000fe2000f8e18ff */
[----:B------:R-:W-:-:S04]  /*2a80*/  LOP3.LUT R2, R12, UR6, RZ, 0x3c, !PT ;  /* 0x000000060c027c12 */ /* 0x000fc8000f8e3cff */
[----:B-1----:R-:W-:-:S04]  /*2a90*/  SHF.L.U32 R3, R2, 0x1f, RZ ;  /* 0x0000001f02037819 */ /* 0x002fc800000006ff */
[----:B------:R-:W1:Y:S02]  /*2aa0*/  SYNCS.PHASECHK.TRANS64.TRYWAIT P0, [UR5], R3 ;  /* 0x00000003ff0075a7 */ /* 0x000e640008001105 */
[----:B-1----:R-:W-:Y:S05]  /*2ab0*/  @!P0 BRA `(.L_x_44) ;  /* 0x0000006000dc8947 */ /* 0x002fea0003800000 */
.L_x_145:
        /* <DEDUP_REMOVED lines=9> */
.L_x_147:
[----:B------:R-:W-:-:S04]  /*2b50*/  UIADD3 UR4, UPT, UPT, UR4, 0x1, URZ ;  /* 0x0000000104047890 */ /* 0x000fc8000fffe0ff */
[----:B------:R-:W-:-:S04]  /*2b60*/  UISETP.NE.AND UP0, UPT, UR4, 0x4, UPT ;  /* 0x000000040400788c */ /* 0x000fc8000bf05270 */
[----:B------:R-:W-:Y:S02]  /*2b70*/  USEL UR5, URZ, 0x1, UP0 ;  /* 0x00000001ff057887 */ /* 0x000fe40008000000 */
[----:B------:R-:W-:-:S04]  /*2b80*/  USEL UR4, UR4, URZ, UP0 ;  /* 0x000000ff04047287 */ /* 0x000fc80008000000 */
[----:B------:R-:W-:Y:S01]  /*2b90*/  ULEA UR4, UR4, UR13, 0x3 ;  /* 0x0000000d04047291 */ /* 0x000fe2000f8e18ff */
[----:B-1----:R-:W-:-:S04]  /*2ba0*/  LOP3.LUT R3, R2, UR5, RZ, 0x3c, !PT ;  /* 0x0000000502037c12 */ /* 0x002fc8000f8e3cff */
[----:B------:R-:W-:Y:S01]  /*2bb0*/  SHF.L.U32 R3, R3, 0x1f, RZ ;  /* 0x0000001f03037819 */ /* 0x000fe200000006ff */
[----:B------:R-:W-:-:S07]  /*2bc0*/  IMAD.U32 R0, RZ, RZ, UR4 ;  /* 0x00000004ff007e24 */ /* 0x000fce000f8e00ff */
.L_x_46:
[----:B-1----:R1:W2:Y:S02]  /*2bd0*/  SYNCS.PHASECHK.TRANS64.TRYWAIT P0, [R0+URZ], R3 ;  /* 0x00000003000075a7 */ /* 0x0022a400080011ff */
[----:B--2---:R-:W-:Y:S05]  /*2be0*/  @!P0 NANOSLEEP.SYNCS 0x989680 ;  /* 0x009896800000895d */ /* 0x004fea0003900000 */
[----:B------:R-:W2:Y:S02]  /*2bf0*/  @!P0 SYNCS.PHASECHK.TRANS64 P0, [R0+URZ], R3 ;  /* 0x00000003000085a7 */ /* 0x000ea400080010ff */
[----:B--2---:R-:W-:Y:S05]  /*2c00*/  @P0 EXIT ;  /* 0x000000000000094d */ /* 0x004fea0003800000 */
[----:B------:R-:W-:Y:S05]  /*2c10*/  BRA `(.L_x_46) ;  /* 0xfffffffc00ec7947 */ /* 0x000fea000383ffff */
.L_x_22:
[----:B------:R-:W-:-:S04]  /*2c20*/  UISETP.NE.AND UP0, UPT, UR47, URZ, UPT ;  /* 0x000000ff2f00728c */ /* 0x000fc8000bf05270 */
[----:B------:R-:W-:-:S09]  /*2c30*/  UISETP.NE.OR UP0, UPT, UR17, 0x1, UP0 ;  /* 0x000000011100788c */ /* 0x000fd20008705670 */
[----:B------:R-:W-:Y:S05]  /*2c40*/  BRA.U UP0, `(.L_x_47) ;  /* 0x0000000500487547 */ /* 0x000fea000b800000 */
[----:B------:R-:W-:Y:S01]  /*2c50*/  ISETP.GE.U32.AND P2, PT, R0, 0x8, PT ;  /* 0x000000080000780c */ /* 0x000fe20003f46070 */
[----:B------:R-:W-:Y:S01]  /*2c60*/  IMAD.MOV.U32 R12, RZ, RZ, 0x1 ;  /* 0x00000001ff0c7424 */ /* 0x000fe200078e00ff */
[----:B------:R-:W-:Y:S02]  /*2c70*/  CS2R R10, SRZ ;  /* 0x00000000000a7805 */ /* 0x000fe4000001ff00 */
[----:B------:R-:W-:Y:S01]  /*2c80*/  CS2R R8, SRZ ;  /* 0x0000000000087805 */ /* 0x000fe2000001ff00 */
[----:B------:R-:W-:Y:S01]  /*2c90*/  UMOV UR6, 0x400 ;  /* 0x0000040000067882 */ /* 0x000fe20000000000 */
[----:B------:R-:W-:Y:S01]  /*2ca0*/  UMOV UR5, URZ ;  /* 0x000000ff00057c82 */ /* 0x000fe20008000000 */
[----:B------:R-:W-:-:S12]  /*2cb0*/  ULEA UR6, UR47, UR6, 0x18 ;  /* 0x000000062f067291 */ /* 0x000fd8000f8ec0ff */
.L_x_51:
[----:B------:R-:W-:Y:S02]  /*2cc0*/  LEA R2, R8, UR6, 0x3 ;  /* 0x0000000608027c11 */ /* 0x000fe4000f8e18ff */
[----:B------:R-:W-:-:S03]  /*2cd0*/  SHF.L.U32 R5, R9, 0x1f, RZ ;  /* 0x0000001f09057819 */ /* 0x000fc600000006ff */
[----:B------:R-:W-:Y:S01]  /*2ce0*/  VIADD R4, R2, 0x100 ;  /* 0x0000010002047836 */ /* 0x000fe20000000000 */
[----:B------:R-:W1:Y:S02]  /*2cf0*/  SYNCS.PHASECHK.TRANS64.TRYWAIT P0, [R2+URZ+0xf0], R5 ;  /* 0x0000f005020075a7 */ /* 0x000e6400080011ff */
[----:B-1----:R-:W-:Y:S05]  /*2d00*/  @!P0 BRA `(.L_x_48) ;  /* 0x0000006000788947 */ /* 0x002fea0003800000 */
.L_x_148:
[----:B------:R-:W-:Y:S01]  /*2d10*/  ULEA UR4, UR5, UR6, 0x3 ;  /* 0x0000000605047291 */ /* 0x000fe2000f8e18ff */
[----:B------:R-:W-:Y:S02]  /*2d20*/  PRMT R4, RZ, 0x654, R4 ;  /* 0x00000654ff047816 */ /* 0x000fe40000000004 */
[----:B-1----:R-:W-:Y:S01]  /*2d30*/  SHF.L.U32 R5, R12, 0x1f, RZ ;  /* 0x0000001f0c057819 */ /* 0x002fe200000006ff */
[----:B------:R-:W-:Y:S01]  /*2d40*/  UIADD3 UR7, UPT, UPT, UR4, 0x90, URZ ;  /* 0x0000009004077890 */ /* 0x000fe2000fffe0ff */
[----:B------:R1:W-:Y:S05]  /*2d50*/  SYNCS.ARRIVE.TRANS64.RED.A1T0 RZ, [R4+URZ], RZ ;  /* 0x000000ff04ff79a7 */ /* 0x0003ea00081004ff */
[----:B------:R-:W-:Y:S01]  /*2d60*/  IMAD.U32 R7, RZ, RZ, UR7 ;  /* 0x00000007ff077e24 */ /* 0x000fe2000f8e00ff */
[----:B------:R-:W2:Y:S04]  /*2d70*/  SYNCS.PHASECHK.TRANS64.TRYWAIT P0, [UR4+0xa0], R5 ;  /* 0x0000a005ff0075a7 */ /* 0x000ea80008001104 */
[----:B------:R-:W-:Y:S01]  /*2d80*/  PRMT R6, R0, 0x654, R7 ;  /* 0x0000065400067816 */ /* 0x000fe20000000007 */
[----:B-1----:R-:W-:Y:S01]  /*2d90*/  @!P2 IMAD.MOV.U32 R4, RZ, RZ, 0x10 ;  /* 0x00000010ff04a424 */ /* 0x002fe200078e00ff */
[----:B--2---:R-:W-:Y:S06]  /*2da0*/  @!P0 BRA `(.L_x_49) ;  /* 0x0000006000648947 */ /* 0x004fec0003800000 */
.L_x_150:
[----:B------:R-:W-:Y:S01]  /*2db0*/  ULEA UR8, UR5, UR6, 0x4 ;  /* 0x0000000605087291 */ /* 0x000fe2000f8e20ff */
[----:B------:R-:W-:Y:S01]  /*2dc0*/  SEL R3, R6, R3, !P2 ;  /* 0x0000000306037207 */ /* 0x000fe20005000000 */
[----:B------:R-:W-:Y:S01]  /*2dd0*/  UIADD3 UR9, UPT, UPT, UR4, 0x90, URZ ;  /* 0x0000009004097890 */ /* 0x000fe2000fffe0ff */
[----:B-1----:R-:W-:Y:S01]  /*2de0*/  LEA R2, R11, UR6, 0x3 ;  /* 0x000000060b027c11 */ /* 0x002fe2000f8e18ff */
[----:B------:R-:W-:Y:S01]  /*2df0*/  UIADD3 UR8, UPT, UPT, UR8, 0x120, URZ ;  /* 0x0000012008087890 */ /* 0x000fe2000fffe0ff */
[----:B------:R-:W-:Y:S01]  /*2e00*/  SHF.L.U32 R5, R10, 0x1f, RZ ;  /* 0x0000001f0a057819 */ /* 0x000fe200000006ff */
[----:B------:R1:W-:Y:S01]  /*2e10*/  @!P2 SYNCS.ARRIVE.TRANS64.RED RZ, [R3+URZ], R4 ;  /* 0x0000000403ffa9a7 */ /* 0x0003e200080004ff */
[----:B------:R-:W-:Y:S01]  /*2e20*/  UIADD3 UR4, UPT, UPT, UR5, 0x1, URZ ;  /* 0x0000000105047890 */ /* 0x000fe2000fffe0ff */
[----:B------:R-:W-:-:S03]  /*2e30*/  VIADD R8, R8, 0x1 ;  /* 0x0000000108087836 */ /* 0x000fc60000000000 */
[----:B------:R-:W-:Y:S02]  /*2e40*/  UISETP.NE.AND UP0, UPT, UR4, 0x2, UPT ;  /* 0x000000020400788c */ /* 0x000fe4000bf05270 */
[----:B------:R-:W-:Y:S06]  /*2e50*/  UGETNEXTWORKID.BROADCAST [UR8], [UR9] ;  /* 0x00000000080073ca */ /* 0x000fec0008000100 */
[----:B------:R-:W-:Y:S01]  /*2e60*/  USEL UR7, URZ, 0x1, UP0 ;  /* 0x00000001ff077887 */ /* 0x000fe20008000000 */
[----:B------:R-:W-:Y:S01]  /*2e70*/  ISETP.NE.AND P0, PT, R8, 0x2, PT ;  /* 0x000000020800780c */ /* 0x000fe20003f05270 */
[----:B------:R-:W-:Y:S01]  /*2e80*/  USEL UR5, UR4, URZ, UP0 ;  /* 0x000000ff04057287 */ /* 0x000fe20008000000 */
[----:B------:R-:W2:Y:S03]  /*2e90*/  SYNCS.PHASECHK.TRANS64.TRYWAIT P1, [R2+URZ+0x90], R5 ;  /* 0x00009005020075a7 */ /* 0x000ea600080211ff */
[----:B------:R-:W-:Y:S01]  /*2ea0*/  LOP3.LUT R12, R12, UR7, RZ, 0x3c, !PT ;  /* 0x000000070c0c7c12 */ /* 0x000fe2000f8e3cff */
[----:B-12---:R-:W-:Y:S07]  /*2eb0*/  @!P1 BRA `(.L_x_50) ;  /* 0x0000006000389947 */ /* 0x006fee0003800000 */
.L_x_151:
[C---:B------:R-:W-:Y:S01]  /*2ec0*/  LEA R4, R11.reuse, UR6, 0x4 ;  /* 0x000000060b047c11 */ /* 0x040fe2000f8e20ff */
[----:B-1----:R-:W-:Y:S01]  /*2ed0*/  VIADD R2, R2, 0xa0 ;  /* 0x000000a002027836 */ /* 0x002fe20000000000 */
[----:B------:R-:W-:Y:S01]  /*2ee0*/  SEL R8, R8, RZ, P0 ;  /* 0x000000ff08087207 */ /* 0x000fe20000000000 */
[----:B------:R-:W-:-:S03]  /*2ef0*/  VIADD R11, R11, 0x1 ;  /* 0x000000010b0b7836 */ /* 0x000fc60000000000 */
[----:B------:R-:W1:Y:S01]  /*2f00*/  LDS.128 R4, [R4+0x120] ;  /* 0x0001200004047984 */ /* 0x000e620000000c00 */
[----:B------:R-:W-:Y:S02]  /*2f10*/  PRMT R2, RZ, 0x654, R2 ;  /* 0x00000654ff027816 */ /* 0x000fe40000000002 */
[C---:B------:R-:W-:Y:S01]  /*2f20*/  ISETP.NE.AND P1, PT, R11.reuse, 0x2, PT ;  /* 0x000000020b00780c */ /* 0x040fe20003f25270 */
[----:B------:R-:W-:Y:S01]  /*2f30*/  @!PT LDS RZ, [RZ] ;  /* 0x00000000fffff984 */ /* 0x000fe20000000800 */
[----:B------:R-:W-:Y:S01]  /*2f40*/  @!PT LDS RZ, [RZ] ;  /* 0x00000000fffff984 */ /* 0x000fe20000000800 */
[----:B------:R-:W-:Y:S01]  /*2f50*/  @!PT LDS RZ, [RZ] ;  /* 0x00000000fffff984 */ /* 0x000fe20000000800 */
[----:B------:R-:W-:Y:S01]  /*2f60*/  @!PT LDS RZ, [RZ] ;  /* 0x00000000fffff984 */ /* 0x000fe20000000800 */
[----:B------:R2:W-:Y:S06]  /*2f70*/  MEMBAR.ALL.CTA ;  /* 0x0000000000007992 */ /* 0x0005ec0000008000 */
[----:B--2---:R-:W2:Y:S01]  /*2f80*/  FENCE.VIEW.ASYNC.S ;  /* 0x00000000000073c6 */ /* 0x004ea20000000000 */
[----:B------:R-:W-:Y:S01]  /*2f90*/  SEL R11, R11, RZ, P1 ;  /* 0x000000ff0b0b7207 */ /* 0x000fe20000800000 */
[----:B--2---:R2:W-:Y:S01]  /*2fa0*/  SYNCS.ARRIVE.TRANS64.RED.A1T0 RZ, [R2+URZ], RZ ;  /* 0x000000ff02ff79a7 */ /* 0x0045e200081004ff */
[----:B-1----:R-:W-:-:S02]  /*2fb0*/  LOP3.LUT P3, RZ, R6, 0x1, RZ, 0xc0, !PT ;  /* 0x0000000106ff7812 */ /* 0x002fc4000786c0ff */
[----:B------:R-:W-:-:S04]  /*2fc0*/  SEL R5, RZ, 0x1, P1 ;  /* 0x00000001ff057807 */ /* 0x000fc80000800000 */
[----:B------:R-:W-:Y:S02]  /*2fd0*/  LOP3.LUT R10, R10, R5, RZ, 0x3c, !PT ;  /* 0x000000050a0a7212 */ /* 0x000fe400078e3cff */
[----:B--2---:R-:W-:-:S04]  /*2fe0*/  SEL R2, RZ, 0x1, P0 ;  /* 0x00000001ff027807 */ /* 0x004fc80000000000 */
[----:B------:R-:W-:Y:S01]  /*2ff0*/  LOP3.LUT R9, R9, R2, RZ, 0x3c, !PT ;  /* 0x0000000209097212 */ /* 0x000fe200078e3cff */
[----:B------:R-:W-:Y:S06]  /*3000*/  @P3 BRA `(.L_x_51) ;  /* 0xfffffffc002c3947 */ /* 0x000fec000383ffff */
[----:B------:R-:W-:Y:S01]  /*3010*/  ULEA UR4, UR5, UR6, 0x3 ;  /* 0x0000000605047291 */ /* 0x000fe2000f8e18ff */
[----:B------:R-:W-:-:S08]  /*3020*/  SHF.L.U32 R3, R12, 0x1f, RZ ;  /* 0x0000001f0c037819 */ /* 0x000fd000000006ff */
[----:B------:R-:W1:Y:S02]  /*3030*/  SYNCS.PHASECHK.TRANS64 P0, [UR4+0xa0], R3 ;  /* 0x0000a003ff0075a7 */ /* 0x000e640008001004 */
[----:B-1----:R-:W-:Y:S05]  /*3040*/  @P0 BRA `(.L_x_52) ;  /* 0x0000000000080947 */ /* 0x002fea0003800000 */
[----:B------:R-:W1:Y:S02]  /*3050*/  SYNCS.PHASECHK.TRANS64.TRYWAIT P0, [UR4+0xa0], R3 ;  /* 0x0000a003ff0075a7 */ /* 0x000e640008001104 */
[----:B-1----:R-:W-:Y:S05]  /*3060*/  @!P0 BRA `(.L_x_53) ;  /* 0x0000005c00e08947 */ /* 0x002fea0003800000 */
.L_x_52:
[----:B------:R-:W-:-:S04]  /*3070*/  UIADD3 UR7, UPT, UPT, UR5, 0x1, URZ ;  /* 0x0000000105077890 */ /* 0x000fc8000fffe0ff */
[----:B------:R-:W-:-:S04]  /*3080*/  UISETP.NE.AND UP0, UPT, UR7, 0x2, UPT ;  /* 0x000000020700788c */ /* 0x000fc8000bf05270 */
[----:B------:R-:W-:Y:S02]  /*3090*/  USEL UR8, URZ, 0x1, UP0 ;  /* 0x00000001ff087887 */ /* 0x000fe40008000000 */
[----:B------:R-:W-:-:S04]  /*30a0*/  USEL UR7, UR7, URZ, UP0 ;  /* 0x000000ff07077287 */ /* 0x000fc80008000000 */
[----:B------:R-:W-:Y:S01]  /*30b0*/  ULEA UR7, UR7, UR6, 0x3 ;  /* 0x0000000607077291 */ /* 0x000fe2000f8e18ff */
[----:B-1----:R-:W-:-:S04]  /*30c0*/  LOP3.LUT R3, R12, UR8, RZ, 0x3c, !PT ;  /* 0x000000080c037c12 */ /* 0x002fc8000f8e3cff */
[----:B------:R-:W-:-:S04]  /*30d0*/  SHF.L.U32 R0, R3, 0x1f, RZ ;  /* 0x0000001f03007819 */ /* 0x000fc800000006ff */
[----:B------:R-:W1:Y:S02]  /*30e0*/  SYNCS.PHASECHK.TRANS64 P0, [UR7+0xa0], R0 ;  /* 0x0000a000ff0075a7 */ /* 0x000e640008001007 */
[----:B-1----:R-:W-:Y:S05]  /*30f0*/  @P0 EXIT ;  /* 0x000000000000094d */ /* 0x002fea0003800000 */
[----:B------:R-:W-:Y:S02]  /*3100*/  SHF.L.U32 R3, R3, 0x1f, RZ ;  /* 0x0000001f03037819 */ /* 0x000fe400000006ff */
[----:B------:R-:W-:-:S07]  /*3110*/  MOV R0, UR7 ;  /* 0x0000000700007c02 */ /* 0x000fce0008000f00 */
.L_x_54:
[----:B-1----:R1:W2:Y:S02]  /*3120*/  SYNCS.PHASECHK.TRANS64.TRYWAIT P0, [R0+URZ+0xa0], R3 ;  /* 0x0000a003000075a7 */ /* 0x0022a400080011ff */
[----:B--2---:R-:W-:Y:S05]  /*3130*/  @!P0 NANOSLEEP.SYNCS 0x989680 ;  /* 0x009896800000895d */ /* 0x004fea0003900000 */
[----:B------:R-:W2:Y:S02]  /*3140*/  @!P0 SYNCS.PHASECHK.TRANS64 P0, [R0+URZ+0xa0], R3 ;  /* 0x0000a003000085a7 */ /* 0x000ea400080010ff */
[----:B--2---:R-:W-:Y:S05]  /*3150*/  @P0 EXIT ;  /* 0x000000000000094d */ /* 0x004fea0003800000 */
[----:B------:R-:W-:Y:S05]  /*3160*/  BRA `(.L_x_54) ;  /* 0xfffffffc00ec7947 */ /* 0x000fea000383ffff */
.L_x_47:
[----:B------:R-:W-:Y:S05]  /*3170*/  BRA.U UP4, `(.L_x_55) ;  /* 0x00000011042c7547 */ /* 0x000fea000b800000 */
[----:B------:R-:W-:Y:S01]  /*3180*/  UMOV UR4, 0x40 ;  /* 0x0000004000047882 */ /* 0x000fe20000000000 */
[----:B------:R-:W-:Y:S01]  /*3190*/  NOP ;  /* 0x0000000000007918 */ /* 0x000fe20000000000 */
[----:B------:R-:W-:Y:S01]  /*31a0*/  ULEA UR5, UR47, UR4, 0x18 ;  /* 0x000000042f057291 */ /* 0x000fe2000f8ec0ff */
[----:B------:R-:W-:Y:S02]  /*31b0*/  UMOV UR6, 0x400 ;  /* 0x0000040000067882 */ /* 0x000fe40000000000 */
[----:B------:R-:W-:-:S06]  /*31c0*/  ULEA UR6, UR47, UR6, 0x18 ;  /* 0x000000062f067291 */ /* 0x000fcc000f8ec0ff */
[----:B------:R-:W1:Y:S02]  /*31d0*/  LDS.U8 R0, [UR5+0x1c] ;  /* 0x00001c05ff007984 */ /* 0x000e640008000000 */
[----:B-1----:R-:W-:-:S13]  /*31e0*/  ISETP.NE.AND P0, PT, R0, RZ, PT ;  /* 0x000000ff0000720c */ /* 0x002fda0003f05270 */
[----:B------:R-:W-:Y:S05]  /*31f0*/  @P0 BRA `(.L_x_56) ;  /* 0x0000000000580947 */ /* 0x000fea0003800000 */
[----:B------:R-:W-:-:S13]  /*3200*/  ELECT P0, URZ, PT ;  /* 0x0000000000ff782f */ /* 0x000fda0003800000 */
[----:B------:R-:W-:Y:S05]  /*3210*/  @!P0 BRA `(.L_x_57) ;  /* 0x0000000000608947 */ /* 0x000fea0003800000 */
[----:B------:R-:W-:Y:S01]  /*3220*/  UMOV UR4, 0x10 ;  /* 0x0000001000047882 */ /* 0x000fe20000000000 */
[----:B------:R-:W-:Y:S01]  /*3230*/  HFMA2 R0, -RZ, RZ, 0, 5.9604644775390625e-08 ;  /* 0x00000001ff007431 */ /* 0x000fe200000001ff */
[----:B------:R-:W-:-:S03]  /*3240*/  MOV R3, 0xffff ;  /* 0x0000ffff00037802 */ /* 0x000fc60000000f00 */
[----:B------:R-:W-:Y:S04]  /*3250*/  DEPBAR.LE SB1, 0x36 ;  /* 0x00009d800000791a */ /* 0x000fe80000000000 */
[----:B------:R-:W1:Y:S02]  /*3260*/  UTCATOMSWS.FIND_AND_SET.ALIGN UP0, UR4, UR4 ;  /* 0x00000004000475e3 */ /* 0x000e640008000800 */
[----:B-1----:R-:W-:Y:S01]  /*3270*/  MOV R4, UR4 ;  /* 0x0000000400047c02 */ /* 0x002fe20008000f00 */
[----:B------:R-:W-:Y:S06]  /*3280*/  BRA.U UP0, `(.L_x_58) ;  /* 0x0000000100187547 */ /* 0x000fec000b800000 */
.L_x_59:
[----:B------:R-:W-:Y:S05]  /*3290*/  NANOSLEEP 0x64 ;  /* 0x000000640000795d */ /* 0x000fea0003800000 */
[----:B------:R-:W-:-:S05]  /*32a0*/  UMOV UR4, 0x10 ;  /* 0x0000001000047882 */ /* 0x000fca0000000000 */
[----:B------:R-:W-:Y:S04]  /*32b0*/  DEPBAR.LE SB1, 0x36 ;  /* 0x00009d800000791a */ /* 0x000fe80000000000 */
[----:B------:R-:W1:Y:S02]  /*32c0*/  UTCATOMSWS.FIND_AND_SET.ALIGN UP0, UR4, UR4 ;  /* 0x00000004000475e3 */ /* 0x000e640008000800 */
[----:B-1----:R-:W-:Y:S01]  /*32d0*/  MOV R4, UR4 ;  /* 0x0000000400047c02 */ /* 0x002fe20008000f00 */
[----:B------:R-:W-:Y:S05]  /*32e0*/  BRA.U !UP0, `(.L_x_59) ;  /* 0xfffffffd08e87547 */ /* 0x000fea000b83ffff */
.L_x_58:
[-C--:B------:R-:W-:Y:S02]  /*32f0*/  SHF.L.U32 R3, R3, R4.reuse, RZ ;  /* 0x0000000403037219 */ /* 0x080fe400000006ff */
[----:B------:R-:W-:Y:S01]  /*3300*/  SHF.L.U32 R0, R0, R4, RZ ;  /* 0x0000000400007219 */ /* 0x000fe200000006ff */
[----:B------:R-:W-:Y:S02]  /*3310*/  IMAD.SHL.U32 R4, R4, 0x20, RZ ;  /* 0x0000002004047824 */ /* 0x000fe400078e00ff */
[----:B------:R1:W-:Y:S04]  /*3320*/  ATOMS.OR RZ, [UR5+0x14], R3 ;  /* 0x00001403ffff798c */ /* 0x0003e8000b000005 */
[----:B------:R1:W-:Y:S04]  /*3330*/  ATOMS.OR RZ, [UR5+0x18], R0 ;  /* 0x00001800ffff798c */ /* 0x0003e8000b000005 */
[----:B------:R1:W-:Y:S01]  /*3340*/  STS [UR6+0x140], R4 ;  /* 0x00014004ff007988 */ /* 0x0003e20008000806 */
[----:B------:R-:W-:Y:S05]  /*3350*/  BRA `(.L_x_57) ;  /* 0x0000000000107947 */ /* 0x000fea0003800000 */
.L_x_56:
[----:B------:R-:W-:Y:S02]  /*3360*/  MOV R0, 0xffffffff ;  /* 0xffffffff00007802 */ /* 0x000fe40000000f00 */
[----:B------:R-:W-:-:S03]  /*3370*/  MOV R4, 0x33a0 ;  /* 0x000033a000047802 */ /* 0x000fc60000000f00 */
[----:B------:R1:W-:Y:S04]  /*3380*/  STS [UR6+0x140], R0 ;  /* 0x00014000ff007988 */ /* 0x0003e80008000806 */
[----:B-1---5:R-:W-:Y:S05]  /*3390*/  CALL.REL.NOINC `($__internal_1_$__cuda_sm10x_tcgen05_guardrail_trap_phase_invalid_during_alloc) ;  /* 0x00000064002c7944 */ /* 0x022fea0003c00000 */
.L_x_57:
[----:B------:R-:W-:Y:S05]  /*33a0*/  WARPSYNC.ALL ;  /* 0x0000000000007948 */ /* 0x000fea0003800000 */
[----:B------:R-:W2:Y:S01]  /*33b0*/  S2UR UR4, SR_CgaCtaId ;  /* 0x00000000000479c3 */ /* 0x000ea20000008800 */
[----:B------:R-:W-:Y:S01]  /*33c0*/  UMOV UR41, 0x400 ;  /* 0x0000040000297882 */ /* 0x000fe20000000000 */
[----:B------:R-:W-:-:S06]  /*33d0*/  NOP ;  /* 0x0000000000007918 */ /* 0x000fcc0000000000 */
[----:B------:R-:W-:Y:S06]  /*33e0*/  BAR.ARV 0x6, 0xa0 ;  /* 0x0182800000007b1d */ /* 0x000fec0000002000 */
[----:B------:R-:W3:Y:S01]  /*33f0*/  LDCU UR6, c[0x0][0x38c] ;  /* 0x00007180ff0677ac */ /* 0x000ee20008000800 */
[----:B------:R-:W-:Y:S01]  /*3400*/  LOP3.LUT R2, R2, 0xffff, RZ, 0xc0, !PT ;  /* 0x0000ffff02027812 */ /* 0x000fe200078ec0ff */
[----:B------:R-:W-:Y:S01]  /*3410*/  IMAD.MOV.U32 R11, RZ, RZ, 0x1 ;  /* 0x00000001ff0b7424 */ /* 0x000fe200078e00ff */
[----:B------:R-:W-:Y:S01]  /*3420*/  CS2R R8, SRZ ;  /* 0x0000000000087805 */ /* 0x000fe2000001ff00 */
[----:B------:R-:W4:Y:S01]  /*3430*/  LDCU UR7, c[0x0][0x38c] ;  /* 0x00007180ff0777ac */ /* 0x000f220008000800 */
[----:B------:R-:W-:Y:S01]  /*3440*/  R2UR UR42, R2 ;  /* 0x00000000022a72ca */ /* 0x000fe200000e0000 */
[----:B------:R-:W-:Y:S01]  /*3450*/  IMAD.MOV.U32 R10, RZ, RZ, RZ ;  /* 0x000000ffff0a7224 */ /* 0x000fe200078e00ff */
[----:B------:R-:W-:Y:S01]  /*3460*/  UMOV UR46, URZ ;  /* 0x000000ff002e7c82 */ /* 0x000fe20008000000 */
[----:B------:R-:W-:Y:S01]  /*3470*/  UMOV UR39, URZ ;  /* 0x000000ff00277c82 */ /* 0x000fe20008000000 */
[----:B--2---:R-:W-:Y:S01]  /*3480*/  ULEA UR41, UR4, UR41, 0x18 ;  /* 0x0000002904297291 */ /* 0x004fe2000f8ec0ff */
[----:B------:R-:W-:Y:S01]  /*3490*/  UMOV UR62, 0x0 ;  /* 0x00000000003e7882 */ /* 0x000fe20000000000 */
[----:B------:R-:W-:-:S02]  /*34a0*/  UMOV UR63, 0x8100910 ;  /* 0x08100910003f7882 */ /* 0x000fc40000000000 */
[----:B------:R-:W-:Y:S02]  /*34b0*/  UIADD3 UR5, UPT, UPT, UR41, 0x8400, URZ ;  /* 0x0000840029057890 */ /* 0x000fe4000fffe0ff */
[----:B------:R-:W-:Y:S02]  /*34c0*/  UIADD3 UR4, UPT, UPT, UR41, 0x28400, URZ ;  /* 0x0002840029047890 */ /* 0x000fe4000fffe0ff */
[----:B---3--:R-:W-:Y:S01]  /*34d0*/  UIADD3 UR6, UPT, UPT, UR6, 0x3f, URZ ;  /* 0x0000003f06067890 */ /* 0x008fe2000fffe0ff */
[----:B-1----:R-:W1:Y:S01]  /*34e0*/  LDS R0, [UR41+0x140] ;  /* 0x00014029ff007984 */ /* 0x002e620008000800 */
[----:B------:R-:W-:Y:S02]  /*34f0*/  USHF.R.U32.HI UR5, URZ, 0x4, UR5 ;  /* 0x00000004ff057899 */ /* 0x000fe40008011605 */
[----:B------:R-:W-:Y:S02]  /*3500*/  USHF.R.S32.HI UR47, URZ, 0x1f, UR6 ;  /* 0x0000001fff2f7899 */ /* 0x000fe40008011406 */
[----:B------:R-:W-:-:S02]  /*3510*/  USHF.R.U32.HI UR4, URZ, 0x4, UR4 ;  /* 0x00000004ff047899 */ /* 0x000fc40008011604 */
[----:B------:R-:W-:Y:S02]  /*3520*/  ULEA.HI UR47, UR47, UR6, URZ, 0x6 ;  /* 0x000000062f2f7291 */ /* 0x000fe4000f8f30ff */
[----:B------:R-:W-:Y:S02]  /*3530*/  ULOP3.LUT UR5, UR5, 0x3fff, URZ, 0xc0, !UPT ;  /* 0x00003fff05057892 */ /* 0x000fe4000f8ec0ff */
[----:B------:R-:W-:Y:S02]  /*3540*/  USHF.R.S32.HI UR47, URZ, 0x6, UR47 ;  /* 0x00000006ff2f7899 */ /* 0x000fe4000801142f */
[----:B------:R-:W-:Y:S02]  /*3550*/  ULOP3.LUT UR4, UR4, 0x3fff, URZ, 0xc0, !UPT ;  /* 0x00003fff04047892 */ /* 0x000fe4000f8ec0ff */
[----:B------:R-:W-:Y:S01]  /*3560*/  UISETP.LT.AND UP0, UPT, UR47, 0x1, UPT ;  /* 0x000000012f00788c */ /* 0x000fe2000bf01270 */
[----:B------:R-:W-:Y:S01]  /*3570*/  UMOV UR60, 0x0 ;  /* 0x00000000003c7882 */ /* 0x000fe20000000000 */
[----:B------:R-:W-:-:S02]  /*3580*/  UMOV UR61, 0x8100910 ;  /* 0x08100910003d7882 */ /* 0x000fc40000000000 */
[----:B------:R-:W-:Y:S01]  /*3590*/  USEL UR64, UR47, 0x1, !UP0 ;  /* 0x000000012f407887 */ /* 0x000fe2000c000000 */
[----:B------:R-:W-:Y:S01]  /*35a0*/  UMOV UR58, 0x0 ;  /* 0x00000000003a7882 */ /* 0x000fe20000000000 */
[----:B------:R-:W-:Y:S01]  /*35b0*/  UMOV UR59, 0x8100910 ;  /* 0x08100910003b7882 */ /* 0x000fe20000000000 */
[----:B------:R-:W-:Y:S01]  /*35c0*/  UMOV UR56, 0x0 ;  /* 0x0000000000387882 */ /* 0x000fe20000000000 */
[----:B------:R-:W-:Y:S01]  /*35d0*/  UMOV UR57, 0x8100910 ;  /* 0x0810091000397882 */ /* 0x000fe20000000000 */
[----:B------:R-:W-:Y:S01]  /*35e0*/  UMOV UR54, 0x0 ;  /* 0x0000000000367882 */ /* 0x000fe20000000000 */
[----:B------:R-:W-:Y:S01]  /*35f0*/  UMOV UR55, 0x8100910 ;  /* 0x0810091000377882 */ /* 0x000fe20000000000 */
[----:B------:R-:W-:Y:S01]  /*3600*/  UMOV UR52, 0x0 ;  /* 0x0000000000347882 */ /* 0x000fe20000000000 */
[----:B------:R-:W-:Y:S01]  /*3610*/  UMOV UR53, 0x8100910 ;  /* 0x0810091000357882 */ /* 0x000fe20000000000 */
[----:B------:R-:W-:Y:S02]  /*3620*/  ULOP3.LUT UR43, UR5, 0x10000, URZ, 0xfc, !UPT ;  /* 0x00010000052b7892 */ /* 0x000fe4000f8efcff */
[----:B------:R-:W-:-:S02]  /*3630*/  ULOP3.LUT UR44, UR4, 0x10000, URZ, 0xfc, !UPT ;  /* 0x00010000042c7892 */ /* 0x000fc4000f8efcff */
[----:B------:R-:W-:Y:S02]  /*3640*/  UIADD3 UR64, UPT, UPT, -UR64, URZ, URZ ;  /* 0x000000ff40407290 */ /* 0x000fe4000fffe1ff */
[----:B----4-:R-:W-:Y:S01]  /*3650*/  UISETP.GE.AND UP4, UPT, UR7, 0x1, UPT ;  /* 0x000000010700788c */ /* 0x010fe2000bf86270 */
[----:B------:R-:W-:Y:S01]  /*3660*/  UMOV UR50, 0x0 ;  /* 0x0000000000327882 */ /* 0x000fe20000000000 */
[----:B------:R-:W-:Y:S01]  /*3670*/  UMOV UR51, 0x8100910 ;  /* 0x0810091000337882 */ /* 0x000fe20000000000 */
[----:B------:R-:W-:Y:S01]  /*3680*/  UMOV UR48, 0x0 ;  /* 0x0000000000307882 */ /* 0x000fe20000000000 */
[----:B-1----:R-:W-:Y:S01]  /*3690*/  R2UR UR65, R0 ;  /* 0x00000000004172ca */ /* 0x002fe200000e0000 */
[----:B------:R-:W-:-:S14]  /*36a0*/  UMOV UR49, 0x8100910 ;  /* 0x0810091000317882 */ /* 0x000fdc0000000000 */
.L_x_66:
[----:B------:R-:W-:Y:S02]  /*36b0*/  LEA R0, R10, UR41, 0x3 ;  /* 0x000000290a007c11 */ /* 0x000fe4000f8e18ff */
[----:B------:R-:W-:Y:S02]  /*36c0*/  SHF.L.U32 R5, R9, 0x1f, RZ ;  /* 0x0000001f09057819 */ /* 0x000fe400000006ff */
[----:B------:R-:W-:Y:S01]  /*36d0*/  PLOP3.LUT P0, PT, PT, PT, UP4, 0x80, 0x8 ;  /* 0x000000000008781c */ /* 0x000fe20003f0f048 */
[----:B------:R-:W-:Y:S01]  /*36e0*/  VIADD R3, R0, 0xa0 ;  /* 0x000000a000037836 */ /* 0x000fe20000000000 */
[----:B-1----:R-:W1:Y:S02]  /*36f0*/  SYNCS.PHASECHK.TRANS64.TRYWAIT P1, [R0+URZ+0x90], R5 ;  /* 0x00009005000075a7 */ /* 0x002e6400080211ff */
[----:B-1-3--:R-:W-:Y:S09]  /*3700*/  @!P1 BRA `(.L_x_60) ;  /* 0x0000005800509947 */ /* 0x00aff20003800000 */
.L_x_153:
[----:B------:R-:W-:Y:S01]  /*3710*/  LEA R4, R10, UR41, 0x4 ;  /* 0x000000290a047c11 */ /* 0x000fe2000f8e20ff */
[----:B------:R-:W-:Y:S01]  /*3720*/  @UP4 ULEA UR4, UR39, UR41, 0x3 ;  /* 0x0000002927044291 */ /* 0x000fe2000f8e18ff */
[----:B------:R-:W-:Y:S01]  /*3730*/  PLOP3.LUT P2, PT, PT, PT, PT, 0x80, 0x8 ;  /* 0x000000000008781c */ /* 0x000fe20003f4f070 */
[----:B------:R-:W-:Y:S01]  /*3740*/  ULEA UR45, UR46, UR41, 0x3 ;  /* 0x000000292e2d7291 */ /* 0x000fe2000f8e18ff */
[----:B------:R-:W-:Y:S01]  /*3750*/  PRMT R3, RZ, 0x654, R3 ;  /* 0x00000654ff037816 */ /* 0x000fe20000000003 */
[----:B------:R-:W-:Y:S01]  /*3760*/  ULEA UR36, UR46, UR65, 0x6 ;  /* 0x000000412e247291 */ /* 0x000fe2000f8e30ff */
[----:B-1----:R-:W1:Y:S01]  /*3770*/  LDS.128 R4, [R4+0x120] ;  /* 0x0001200004047984 */ /* 0x002e620000000c00 */
[----:B------:R-:W-:Y:S02]  /*3780*/  @P0 SHF.L.U32 R2, R8, 0x1f, RZ ;  /* 0x0000001f08020819 */ /* 0x000fe400000006ff */
[----:B------:R-:W-:Y:S01]  /*3790*/  SHF.L.U32 R0, R11, 0x1f, RZ ;  /* 0x0000001f0b007819 */ /* 0x000fe200000006ff */
[----:B------:R-:W-:Y:S01]  /*37a0*/  @!PT LDS RZ, [RZ] ;  /* 0x00000000fffff984 */ /* 0x000fe20000000800 */
[----:B------:R-:W-:Y:S01]  /*37b0*/  @!PT LDS RZ, [RZ] ;  /* 0x00000000fffff984 */ /* 0x000fe20000000800 */
[----:B------:R-:W-:Y:S01]  /*37c0*/  @!PT LDS RZ, [RZ] ;  /* 0x00000000fffff984 */ /* 0x000fe20000000800 */
[----:B------:R-:W-:Y:S01]  /*37d0*/  @!PT LDS RZ, [RZ] ;  /* 0x00000000fffff984 */ /* 0x000fe20000000800 */
[----:B------:R2:W-:Y:S06]  /*37e0*/  MEMBAR.ALL.CTA ;  /* 0x0000000000007992 */ /* 0x0005ec0000008000 */
[----:B--2---:R-:W2:Y:S02]  /*37f0*/  FENCE.VIEW.ASYNC.S ;  /* 0x00000000000073c6 */ /* 0x004ea40000000000 */
[----:B--2---:R2:W-:Y:S01]  /*3800*/  SYNCS.ARRIVE.TRANS64.RED.A1T0 RZ, [R3+URZ], RZ ;  /* 0x000000ff03ff79a7 */ /* 0x0045e200081004ff */
[----:B------:R2:W3:Y:S01]  /*3810*/  @P0 SYNCS.PHASECHK.TRANS64.TRYWAIT P2, [UR4], R2 ;  /* 0x00000002ff0005a7 */ /* 0x0004e20008041104 */
[----:B-1----:R-:W-:Y:S01]  /*3820*/  LOP3.LUT P1, RZ, R6, 0x1, RZ, 0xc0, !PT ;  /* 0x0000000106ff7812 */ /* 0x002fe2000782c0ff */
[----:B------:R-:W1:Y:S02]  /*3830*/  SYNCS.PHASECHK.TRANS64.TRYWAIT P0, [UR45+0xd0], R0 ;  /* 0x0000d000ff0075a7 */ /* 0x000e64000800112d */
[----:B-123--:R-:W-:Y:S10]  /*3840*/  @!P0 BRA `(.L_x_61) ;  /* 0x0000005800148947 */ /* 0x00eff40003800000 */
.L_x_155:
[----:B------:R-:W-:Y:S01]  /*3850*/  IADD3 R10, PT, PT, R10, 0x1, RZ ;  /* 0x000000010a0a7810 */ /* 0x000fe20007ffe0ff */
[----:B------:R-:W-:Y:S06]  /*3860*/  BRA.U !UP4, `(.L_x_62) ;  /* 0x000000050c107547 */ /* 0x000fec000b800000 */
[----:B------:R-:W-:Y:S01]  /*3870*/  UPLOP3.LUT UP2, UPT, UPT, UPT, UPT, 0x40, 0x4 ;  /* 0x000000000004789c */ /* 0x000fe20003f4e870 */
[----:B------:R-:W-:Y:S01]  /*3880*/  UMOV UR38, UR64 ;  /* 0x0000004000267c82 */ /* 0x000fe20008000000 */
[----:B------:R-:W-:Y:S01]  /*3890*/  UMOV UR37, UR47 ;  /* 0x0000002f00257c82 */ /* 0x000fe20008000000 */
[----:B------:R-:W-:-:S08]  /*38a0*/  UMOV UR5, UR39 ;  /* 0x0000002700057c82 */ /* 0x000fd00008000000 */
.L_x_65:
[----:B------:R-:W-:Y:S02]  /*38b0*/  UIADD3 UR38, UPT, UPT, UR38, 0x1, URZ ;  /* 0x0000000126267890 */ /* 0x000fe4000fffe0ff */
[----:B------:R-:W-:Y:S02]  /*38c0*/  ULEA UR7, UR5, UR41, 0x3 ;  /* 0x0000002905077291 */ /* 0x000fe4000f8e18ff */
[----:B------:R-:W-:Y:S01]  /*38d0*/  UISETP.NE.AND UP3, UPT, UR38, URZ, UPT ;  /* 0x000000ff2600728c */ /* 0x000fe2000bf65270 */
[----:B--23--:R-:W-:Y:S10]  /*38e0*/  @P2 BRA `(.L_x_63) ;  /* 0x00000000000c2947 */ /* 0x00cff40003800000 */
[----:B-1----:R-:W-:Y:S04]  /*38f0*/  SHF.L.U32 R3, R8, 0x1f, RZ ;  /* 0x0000001f08037819 */ /* 0x002fe800000006ff */
[----:B------:R-:W1:Y:S02]  /*3900*/  SYNCS.PHASECHK.TRANS64.TRYWAIT P0, [UR7], R3 ;  /* 0x00000003ff0075a7 */ /* 0x000e640008001107 */
[----:B-1----:R-:W-:Y:S05]  /*3910*/  @!P0 BRA `(.L_x_64) ;  /* 0x0000005400f88947 */ /* 0x002fea0003800000 */
.L_x_63:
[----:B------:R-:W-:Y:S01]  /*3920*/  UISETP.NE.AND UP0, UPT, UR37, 0x1, UPT ;  /* 0x000000012500788c */ /* 0x000fe2000bf05270 */
[----:B------:R-:W-:Y:S01]  /*3930*/  PLOP3.LUT P2, PT, PT, PT, PT, 0x80, 0x8 ;  /* 0x000000000008781c */ /* 0x000fe20003f4f070 */
[----:B------:R-:W-:Y:S02]  /*3940*/  UIADD3 UR4, UPT, UPT, UR5, 0x1, URZ ;  /* 0x0000000105047890 */ /* 0x000fe4000fffe0ff */
[----:B------:R-:W-:Y:S02]  /*3950*/  UIADD3 UR40, UPT, UPT, UR7, 0x20, URZ ;  /* 0x0000002007287890 */ /* 0x000fe4000fffe0ff */
[----:B------:R-:W-:Y:S01]  /*3960*/  UISETP.NE.AND UP1, UPT, UR4, 0x4, UPT ;  /* 0x000000040400788c */ /* 0x000fe2000bf25270 */
[----:B------:R-:W-:Y:S01]  /*3970*/  PLOP3.LUT P0, PT, PT, PT, UP0, 0x80, 0x8 ;  /* 0x000000000008781c */ /* 0x000fe20003f0f008 */
[----:B------:R-:W-:Y:S02]  /*3980*/  UIADD3 UR37, UPT, UPT, UR37, -0x1, URZ ;  /* 0xffffffff25257890 */ /* 0x000fe4000fffe0ff */
[----:B------:R-:W-:Y:S02]  /*3990*/  USEL UR6, URZ, 0x1, UP1 ;  /* 0x00000001ff067887 */ /* 0x000fe40008800000 */
[----:B------:R-:W-:Y:S01]  /*39a0*/  USEL UR39, UR4, URZ, UP1 ;  /* 0x000000ff04277287 */ /* 0x000fe20008800000 */
[----:B------:R-:W-:Y:S01]  /*39b0*/  UMOV UR7, 0x40004040 ;  /* 0x4000404000077882 */ /* 0x000fe20000000000 */
[----:B------:R-:W-:Y:S02]  /*39c0*/  UMOV UR35, 0x40004040 ;  /* 0x4000404000237882 */ /* 0x000fe40000000000 */
[----:B------:R-:W-:Y:S01]  /*39d0*/  @UP0 ULEA UR4, UR39, UR41, 0x3 ;  /* 0x0000002927040291 */ /* 0x000fe2000f8e18ff */
[----:B------:R-:W-:Y:S01]  /*39e0*/  LOP3.LUT R8, R8, UR6, RZ, 0x3c, !PT ;  /* 0x0000000608087c12 */ /* 0x000fe2000f8e3cff */
[----:B------:R-:W-:Y:S01]  /*39f0*/  ULEA UR6, UR5, UR44, 0xa ;  /* 0x0000002c05067291 */ /* 0x000fe2000f8e50ff */
[----:B------:R-:W-:Y:S02]  /*3a00*/  UMOV UR33, 0x40004040 ;  /* 0x4000404000217882 */ /* 0x000fe40000000000 */
[----:B-1----:R-:W-:Y:S01]  /*3a10*/  @P0 SHF.L.U32 R0, R8, 0x1f, RZ ;  /* 0x0000001f08000819 */ /* 0x002fe200000006ff */
[----:B------:R-:W-:Y:S02]  /*3a20*/  UIADD3 UR34, UPT, UPT, UR6, 0x2, URZ ;  /* 0x0000000206227890 */ /* 0x000fe4000fffe0ff */
[----:B------:R-:W-:Y:S01]  /*3a30*/  UIADD3 UR30, UPT, UPT, UR6, 0x4, URZ ;  /* 0x00000004061e7890 */ /* 0x000fe2000fffe0ff */
[----:B------:R2:W3:Y:S01]  /*3a40*/  @P0 SYNCS.PHASECHK.TRANS64.TRYWAIT P2, [UR4], R0 ;  /* 0x00000000ff0005a7 */ /* 0x0004e20008041104 */
[----:B------:R-:W-:Y:S02]  /*3a50*/  ULEA UR4, UR5, UR43, 0xb ;  /* 0x0000002b05047291 */ /* 0x000fe4000f8e58ff */
[----:B------:R-:W-:Y:S02]  /*3a60*/  UIADD3 UR26, UPT, UPT, UR6, 0x6, URZ ;  /* 0x00000006061a7890 */ /* 0x000fe4000fffe0ff */
        /* <DEDUP_REMOVED lines=10> */
[----:B------:R-:W-:Y:S01]  /*3b10*/  UIADD3 UR8, UPT, UPT, UR4, 0x406, URZ ;  /* 0x0000040604087890 */ /* 0x000fe2000fffe0ff */
[----:B------:R-:W-:Y:S01]  /*3b20*/  UMOV UR5, 0x40004040 ;  /* 0x4000404000057882 */ /* 0x000fe20000000000 */
[----:B------:R-:W-:Y:S01]  /*3b30*/  UMOV UR31, 0x40004040 ;  /* 0x40004040001f7882 */ /* 0x000fe20000000000 */
[----:B------:R1:W-:Y:S01]  /*3b40*/  UTCHMMA gdesc[UR4], gdesc[UR6], tmem[UR36], tmem[UR62], idesc[UR63], UP2 ;  /* 0x00ff3e06040075ea */ /* 0x0003e20009000024 */
[----:B------:R-:W-:Y:S01]  /*3b50*/  UPLOP3.LUT UP2, UPT, UPT, UPT, UPT, 0x80, 0x8 ;  /* 0x000000000008789c */ /* 0x000fe20003f4f070 */
[----:B------:R2:W-:Y:S01]  /*3b60*/  UTCHMMA gdesc[UR32], gdesc[UR34], tmem[UR36], tmem[UR60], idesc[UR61], UPT ;  /* 0x00ff3c22200075ea */ /* 0x0005e2000b800024 */
[----:B------:R-:W-:Y:S01]  /*3b70*/  UMOV UR29, 0x40004040 ;  /* 0x40004040001d7882 */ /* 0x000fe20000000000 */
[----:B------:R-:W-:Y:S01]  /*3b80*/  UMOV UR27, 0x40004040 ;  /* 0x40004040001b7882 */ /* 0x000fe20000000000 */
        /* <DEDUP_REMOVED lines=12> */
[----:B------:R-:W-:Y:S01]  /*3c50*/  UMOV UR9, 0x40004040 ;  /* 0x4000404000097882 */ /* 0x000fe20000000000 */
[----:B------:R2:W-:Y:S01]  /*3c60*/  UTCHMMA gdesc[UR12], gdesc[UR14], tmem[UR36], tmem[UR50], idesc[UR51], UPT ;  /* 0x00ff320e0c0075ea */ /* 0x0005e2000b800024 */
[----:B------:R2:W-:Y:S01]  /*3c70*/  UTCHMMA gdesc[UR8], gdesc[UR10], tmem[UR36], tmem[UR48], idesc[UR49], UPT ;  /* 0x00ff300a080075ea */ /* 0x0005e2000b800024 */
[----:B------:R2:W-:Y:S01]  /*3c80*/  UTCBAR.MULTICAST [UR40], URZ, UR42 ;  /* 0x000000ff280073e9 */ /* 0x0005e2000800082a */
[----:B-1----:R-:W-:Y:S01]  /*3c90*/  UMOV UR5, UR39 ;  /* 0x0000002700057c82 */ /* 0x002fe20008000000 */
[----:B------:R-:W-:Y:S05]  /*3ca0*/  BRA.U UP3, `(.L_x_65) ;  /* 0xfffffffd03007547 */ /* 0x000fea000b83ffff */
.L_x_62:
[----:B------:R-:W-:Y:S01]  /*3cb0*/  UIADD3 UR4, UPT, UPT, UR46, 0x1, URZ ;  /* 0x000000012e047890 */ /* 0x000fe2000fffe0ff */
[C---:B------:R-:W-:Y:S01]  /*3cc0*/  ISETP.NE.AND P0, PT, R10.reuse, 0x2, PT ;  /* 0x000000020a00780c */ /* 0x040fe20003f05270 */
[----:B------:R-:W-:Y:S02]  /*3cd0*/  UIADD3 UR5, UPT, UPT, UR45, 0xb0, URZ ;  /* 0x000000b02d057890 */ /* 0x000fe4000fffe0ff */
[----:B------:R-:W-:Y:S01]  /*3ce0*/  UISETP.NE.AND UP0, UPT, UR4, 0x4, UPT ;  /* 0x000000040400788c */ /* 0x000fe2000bf05270 */
[----:B-12---:R-:W-:Y:S02]  /*3cf0*/  SEL R0, RZ, 0x1, P0 ;  /* 0x00000001ff007807 */ /* 0x006fe40000000000 */
[----:B------:R-:W-:Y:S01]  /*3d00*/  SEL R10, R10, RZ, P0 ;  /* 0x000000ff0a0a7207 */ /* 0x000fe20000000000 */
[----:B------:R-:W-:Y:S01]  /*3d10*/  USEL UR6, URZ, 0x1, UP0 ;  /* 0x00000001ff067887 */ /* 0x000fe20008000000 */
[----:B------:R-:W-:Y:S01]  /*3d20*/  LOP3.LUT R9, R9, R0, RZ, 0x3c, !PT ;  /* 0x0000000009097212 */ /* 0x000fe200078e3cff */
[----:B------:R-:W-:Y:S01]  /*3d30*/  USEL UR46, UR4, URZ, UP0 ;  /* 0x000000ff042e7287 */ /* 0x000fe20008000000 */
[----:B------:R1:W-:Y:S03]  /*3d40*/  UTCBAR [UR5], URZ ;  /* 0x000000ff050073e9 */ /* 0x0003e600080000ff */
[----:B------:R-:W-:Y:S01]  /*3d50*/  LOP3.LUT R11, R11, UR6, RZ, 0x3c, !PT ;  /* 0x000000060b0b7c12 */ /* 0x000fe2000f8e3cff */
[----:B------:R-:W-:Y:S07]  /*3d60*/  @P1 BRA `(.L_x_66) ;  /* 0xfffffff800501947 */ /* 0x000fee000383ffff */
[----:B------:R-:W2:Y:S01]  /*3d70*/  S2UR UR8, SR_CgaCtaId ;  /* 0x00000000000879c3 */ /* 0x000ea20000008800 */
[----:B------:R-:W-:Y:S01]  /*3d80*/  ELECT P0, URZ, PT ;  /* 0x0000000000ff782f */ /* 0x000fe20003800000 */
[----:B------:R-:W-:Y:S01]  /*3d90*/  IMAD.MOV.U32 R0, RZ, RZ, 0x1 ;  /* 0x00000001ff007424 */ /* 0x000fe200078e00ff */
[----:B------:R-:W-:Y:S01]  /*3da0*/  UIADD3 UR41, UPT, UPT, UR41, 0xd0, URZ ;  /* 0x000000d029297890 */ /* 0x000fe2000fffe0ff */
[----:B------:R-:W-:Y:S01]  /*3db0*/  SHF.L.U32 R3, R11, 0x1f, RZ ;  /* 0x0000001f0b037819 */ /* 0x000fe200000006ff */
[----:B------:R-:W-:-:S03]  /*3dc0*/  UMOV UR4, 0x40 ;  /* 0x0000004000047882 */ /* 0x000fc60000000000 */
[----:B------:R-:W-:Y:S01]  /*3dd0*/  UVIRTCOUNT.DEALLOC.SMPOOL 0x80 ;  /* 0x000000800000784c */ /* 0x000fe20000000000 */
[----:B--2---:R-:W-:Y:S02]  /*3de0*/  ULEA UR8, UR8, UR4, 0x18 ;  /* 0x0000000408087291 */ /* 0x004fe4000f8ec0ff */
[----:B------:R-:W-:-:S07]  /*3df0*/  ULEA UR4, UR46, UR41, 0x3 ;  /* 0x000000292e047291 */ /* 0x000fce000f8e18ff */
[----:B------:R2:W-:Y:S02]  /*3e00*/  @P0 STS.U8 [UR8+0x1c], R0 ;  /* 0x00001c00ff000988 */ /* 0x0005e40008000008 */
[----:B------:R-:W4:Y:S02]  /*3e10*/  SYNCS.PHASECHK.TRANS64.TRYWAIT P0, [UR4], R3 ;  /* 0x00000003ff0075a7 */ /* 0x000f240008001104 */
[----:B--2-4-:R-:W-:Y:S05]  /*3e20*/  @!P0 BRA `(.L_x_67) ;  /* 0x0000005000cc8947 */ /* 0x014fea0003800000 */
.L_x_158:
[----:B------:R-:W-:-:S04]  /*3e30*/  UIADD3 UR4, UPT, UPT, UR46, 0x1, URZ ;  /* 0x000000012e047890 */ /* 0x000fc8000fffe0ff */
[----:B------:R-:W-:-:S04]  /*3e40*/  UISETP.NE.AND UP0, UPT, UR4, 0x4, UPT ;  /* 0x000000040400788c */ /* 0x000fc8000bf05270 */
[----:B------:R-:W-:Y:S02]  /*3e50*/  USEL UR6, URZ, 0x1, UP0 ;  /* 0x00000001ff067887 */ /* 0x000fe40008000000 */
[----:B------:R-:W-:-:S04]  /*3e60*/  USEL UR4, UR4, URZ, UP0 ;  /* 0x000000ff04047287 */ /* 0x000fc80008000000 */
[----:B-1----:R-:W-:Y:S01]  /*3e70*/  ULEA UR5, UR4, UR41, 0x3 ;  /* 0x0000002904057291 */ /* 0x002fe2000f8e18ff */
[----:B------:R-:W-:-:S04]  /*3e80*/  LOP3.LUT R2, R11, UR6, RZ, 0x3c, !PT ;  /* 0x000000060b027c12 */ /* 0x000fc8000f8e3cff */
[----:B--2---:R-:W-:-:S04]  /*3e90*/  SHF.L.U32 R3, R2, 0x1f, RZ ;  /* 0x0000001f02037819 */ /* 0x004fc800000006ff */
[----:B------:R-:W1:Y:S02]  /*3ea0*/  SYNCS.PHASECHK.TRANS64.TRYWAIT P0, [UR5], R3 ;  /* 0x00000003ff0075a7 */ /* 0x000e640008001105 */
[----:B-1----:R-:W-:Y:S05]  /*3eb0*/  @!P0 BRA `(.L_x_68) ;  /* 0x0000005000c08947 */ /* 0x002fea0003800000 */
.L_x_160:
        /* <DEDUP_REMOVED lines=9> */
.L_x_162:
[----:B------:R-:W-:-:S04]  /*3f50*/  UIADD3 UR4, UPT, UPT, UR4, 0x1, URZ ;  /* 0x0000000104047890 */ /* 0x000fc8000fffe0ff */
[----:B------:R-:W-:-:S04]  /*3f60*/  UISETP.NE.AND UP0, UPT, UR4, 0x4, UPT ;  /* 0x000000040400788c */ /* 0x000fc8000bf05270 */
[----:B------:R-:W-:Y:S02]  /*3f70*/  USEL UR5, URZ, 0x1, UP0 ;  /* 0x00000001ff057887 */ /* 0x000fe40008000000 */
[----:B------:R-:W-:-:S04]  /*3f80*/  USEL UR4, UR4, URZ, UP0 ;  /* 0x000000ff04047287 */ /* 0x000fc80008000000 */
[----:B------:R-:W-:Y:S01]  /*3f90*/  ULEA UR4, UR4, UR41, 0x3 ;  /* 0x0000002904047291 */ /* 0x000fe2000f8e18ff */
[----:B-1----:R-:W-:-:S04]  /*3fa0*/  LOP3.LUT R3, R2, UR5, RZ, 0x3c, !PT ;  /* 0x0000000502037c12 */ /* 0x002fc8000f8e3cff */
[----:B------:R-:W-:-:S04]  /*3fb0*/  SHF.L.U32 R3, R3, 0x1f, RZ ;  /* 0x0000001f03037819 */ /* 0x000fc800000006ff */
[----:B------:R-:W1:Y:S02]  /*3fc0*/  SYNCS.PHASECHK.TRANS64.TRYWAIT P0, [UR4], R3 ;  /* 0x00000003ff0075a7 */ /* 0x000e640008001104 */
[----:B-1----:R-:W-:Y:S05]  /*3fd0*/  @!P0 BRA `(.L_x_70) ;  /* 0x0000005000a88947 */ /* 0x002fea0003800000 */
.L_x_164:
[----:B------:R-:W-:Y:S01]  /*3fe0*/  NOP ;  /* 0x0000000000007918 */ /* 0x000fe20000000000 */
[----:B-1----:R-:W1:Y:S01]  /*3ff0*/  LDS R0, [UR8+0x14] ;  /* 0x00001408ff007984 */ /* 0x002e620008000800 */
[----:B------:R-:W-:Y:S01]  /*4000*/  ULOP3.LUT UR4, UR65, 0xffff, URZ, 0xc0, !UPT ;  /* 0x0000ffff41047892 */ /* 0x000fe2000f8ec0ff */
[----:B------:R-:W-:Y:S01]  /*4010*/  UMOV UR5, 0xffff ;  /* 0x0000ffff00057882 */ /* 0x000fe20000000000 */
[----:B------:R-:W-:Y:S02]  /*4020*/  UMOV UR6, 0x1 ;  /* 0x0000000100067882 */ /* 0x000fe40000000000 */
[----:B------:R-:W-:-:S04]  /*4030*/  USHF.R.U32.HI UR4, URZ, 0x5, UR4 ;  /* 0x00000005ff047899 */ /* 0x000fc80008011604 */
[----:B------:R-:W-:Y:S02]  /*4040*/  USHF.L.U32 UR5, UR5, UR4, URZ ;  /* 0x0000000405057299 */ /* 0x000fe400080006ff */
[----:B------:R-:W-:-:S04]  /*4050*/  USHF.L.U32 UR4, UR6, UR4, URZ ;  /* 0x0000000406047299 */ /* 0x000fc800080006ff */
[----:B-1----:R-:W-:-:S04]  /*4060*/  LOP3.LUT R0, R0, UR5, RZ, 0xc0, !PT ;  /* 0x0000000500007c12 */ /* 0x002fc8000f8ec0ff */
[----:B------:R-:W-:-:S13]  /*4070*/  ISETP.NE.AND P0, PT, R0, UR5, PT ;  /* 0x0000000500007c0c */ /* 0x000fda000bf05270 */
[----:B------:R-:W-:Y:S05]  /*4080*/  @P0 BRA `(.L_x_71) ;  /* 0x0000000000580947 */ /* 0x000fea0003800000 */
[----:B------:R-:W1:Y:S02]  /*4090*/  LDS R0, [UR8+0x18] ;  /* 0x00001808ff007984 */ /* 0x000e640008000800 */
[----:B-1----:R-:W-:-:S04]  /*40a0*/  LOP3.LUT R0, R0, UR4, RZ, 0xc0, !PT ;  /* 0x0000000400007c12 */ /* 0x002fc8000f8ec0ff */
[----:B------:R-:W-:-:S13]  /*40b0*/  ISETP.NE.AND P0, PT, R0, UR4, PT ;  /* 0x0000000400007c0c */ /* 0x000fda000bf05270 */
[----:B------:R-:W-:Y:S05]  /*40c0*/  @P0 BRA `(.L_x_72) ;  /* 0x00000000003c0947 */ /* 0x000fea0003800000 */
[----:B------:R-:W1:Y:S01]  /*40d0*/  S2R R2, SR_LANEID ;  /* 0x0000000000027919 */ /* 0x000e620000000000 */
[----:B------:R-:W-:Y:S01]  /*40e0*/  ULOP3.LUT UR5, URZ, UR5, URZ, 0x33, !UPT ;  /* 0x00000005ff057292 */ /* 0x000fe2000f8e33ff */
[----:B------:R-:W-:Y:S01]  /*40f0*/  LOP3.LUT R4, RZ, UR4, RZ, 0x33, !PT ;  /* 0x00000004ff047c12 */ /* 0x000fe2000f8e33ff */
[----:B------:R-:W-:Y:S02]  /*4100*/  VOTEU.ANY UR4, UPT, PT ;  /* 0x0000000000047886 */ /* 0x000fe400038e0100 */
[----:B------:R-:W-:Y:S01]  /*4110*/  UFLO.U32 UR4, UR4 ;  /* 0x00000004000472bd */ /* 0x000fe200080e0000 */
[----:B------:R-:W2:Y:S01]  /*4120*/  REDUX UR6, R4 ;  /* 0x00000000040673c4 */ /* 0x000ea20000000000 */
[----:B------:R-:W-:-:S06]  /*4130*/  IMAD.U32 R0, RZ, RZ, UR5 ;  /* 0x00000005ff007e24 */ /* 0x000fcc000f8e00ff */
[----:B------:R4:W-:Y:S01]  /*4140*/  UTCATOMSWS.AND URZ, UR5 ;  /* 0x0000000500ff79e3 */ /* 0x0009e20008000000 */
[----:B------:R-:W3:Y:S01]  /*4150*/  REDUX UR7, R0 ;  /* 0x00000000000773c4 */ /* 0x000ee20000000000 */
[----:B-1----:R-:W-:Y:S01]  /*4160*/  ISETP.EQ.U32.AND P0, PT, R2, UR4, PT ;  /* 0x0000000402007c0c */ /* 0x002fe2000bf02070 */
[----:B--2---:R-:W-:Y:S01]  /*4170*/  IMAD.U32 R2, RZ, RZ, UR6 ;  /* 0x00000006ff027e24 */ /* 0x004fe2000f8e00ff */
[----:B---3--:R-:W-:-:S11]  /*4180*/  MOV R3, UR7 ;  /* 0x0000000700037c02 */ /* 0x008fd60008000f00 */
[----:B------:R4:W-:Y:S04]  /*4190*/  @P0 ATOMS.AND RZ, [UR8+0x14], R3 ;  /* 0x00001403ffff098c */ /* 0x0009e8000a800008 */
[----:B------:R4:W-:Y:S01]  /*41a0*/  @P0 ATOMS.AND RZ, [UR8+0x18], R2 ;  /* 0x00001802ffff098c */ /* 0x0009e2000a800008 */
[----:B------:R-:W-:Y:S05]  /*41b0*/  BRA `(.L_x_73) ;  /* 0x0000000000147947 */ /* 0x000fea0003800000 */
.L_x_72:
[----:B------:R-:W-:Y:S02]  /*41c0*/  MOV R2, 0x41e0 ;  /* 0x000041e000027802 */ /* 0x000fe40000000f00 */
[----:B---3-5:R-:W-:Y:S05]  /*41d0*/  CALL.REL.NOINC `($__internal_0_$__cuda_sm10x_tcgen05_guardrail_trap_col_being_dealloced_not_returned_by_alloc) ;  /* 0x0000005400907944 */ /* 0x028fea0003c00000 */
[----:B------:R-:W-:Y:S05]  /*41e0*/  BRA `(.L_x_73) ;  /* 0x0000000000087947 */ /* 0x000fea0003800000 */
.L_x_71:
[----:B------:R-:W-:Y:S02]  /*41f0*/  MOV R2, 0x4210 ;  /* 0x0000421000027802 */ /* 0x000fe40000000f00 */
[----:B---3-5:R-:W-:Y:S05]  /*4200*/  CALL.REL.NOINC `($__internal_2_$__cuda_sm10x_tcgen05_guardrail_trap_unallocated_columns_being_dealloced) ;  /* 0x00000054009c7944 */ /* 0x028fea0003c00000 */
.L_x_73:
[----:B------:R-:W-:Y:S01]  /*4210*/  NOP ;  /* 0x0000000000007918 */ /* 0x000fe20000000000 */
[----:B----4-:R-:W-:Y:S05]  /*4220*/  EXIT ;  /* 0x000000000000794d */ /* 0x010fea0003800000 */
.L_x_55:
[----:B------:R-:W-:-:S09]  /*4230*/  UISETP.NE.OR UP0, UPT, UR17, 0x3, !UP3 ;  /* 0x000000031100788c */ /* 0x000fd2000df05670 */
[----:B------:R-:W-:Y:S05]  /*4240*/  BRA.U UP0, `(.L_x_74) ;  /* 0x0000001100547547 */ /* 0x000fea000b800000 */
[----:B------:R-:W1:Y:S01]  /*4250*/  LDCU UR31, c[0x0][0x370] ;  /* 0x00006e00ff1f77ac */ /* 0x000e620008000800 */
[----:B------:R-:W2:Y:S01]  /*4260*/  LDC.64 R16, c[0x0][0x348] ;  /* 0x0000d200ff107b82 */ /* 0x000ea20000000a00 */
[----:B------:R-:W-:Y:S02]  /*4270*/  HFMA2 R13, -RZ, RZ, 0, 0 ;  /* 0x00000000ff0d7431 */ /* 0x000fe400000001ff */
[----:B------:R-:W-:Y:S01]  /*4280*/  IMAD.MOV.U32 R15, RZ, RZ, 0x1 ;  /* 0x00000001ff0f7424 */ /* 0x000fe200078e00ff */
[----:B------:R-:W1:Y:S01]  /*4290*/  LDCU.128 UR48, c[0x0][0xb10] ;  /* 0x00016200ff3077ac */ /* 0x000e620008000c00 */
[----:B------:R-:W-:Y:S01]  /*42a0*/  IMAD.MOV.U32 R14, RZ, RZ, RZ ;  /* 0x000000ffff0e7224 */ /* 0x000fe200078e00ff */
[----:B------:R-:W-:Y:S01]  /*42b0*/  MOV R7, 0x2000 ;  /* 0x0000200000077802 */ /* 0x000fe20000000f00 */
[----:B------:R-:W3:Y:S01]  /*42c0*/  LDCU UR30, c[0x0][0x374] ;  /* 0x00006e80ff1e77ac */ /* 0x000ee20008000800 */
[----:B------:R-:W4:Y:S01]  /*42d0*/  LDC.64 R2, c[0x0][0x888] ;  /* 0x00022200ff027b82 */ /* 0x000f220000000a00 */
[----:B------:R-:W3:Y:S01]  /*42e0*/  LDCU UR15, c[0x0][0xb0c] ;  /* 0x00016180ff0f77ac */ /* 0x000ee20008000800 */
[----:B------:R-:W2:Y:S06]  /*42f0*/  LDCU UR41, c[0x0][0xb20] ;  /* 0x00016400ff2977ac */ /* 0x000eac0008000800 */
[----:B------:R-:W4:Y:S01]  /*4300*/  LDC.64 R4, c[0x0][0x890] ;  /* 0x00022400ff047b82 */ /* 0x000f220000000a00 */
[----:B------:R-:W2:Y:S01]  /*4310*/  LDCU UR4, c[0x0][0xb30] ;  /* 0x00016600ff0477ac */ /* 0x000ea20008000800 */
[----:B------:R-:W-:Y:S01]  /*4320*/  UMOV UR21, 0x400 ;  /* 0x0000040000157882 */ /* 0x000fe20000000000 */
[----:B-1----:R-:W-:-:S02]  /*4330*/  UIMAD.WIDE.U32 UR6, UR31, UR48, URZ ;  /* 0x000000301f0672a5 */ /* 0x002fc4000f8e00ff */
[----:B---3--:R-:W-:Y:S02]  /*4340*/  UIMAD.WIDE.U32 UR8, UR30, UR51, URZ ;  /* 0x000000331e0872a5 */ /* 0x008fe4000f8e00ff */
[----:B------:R-:W-:Y:S02]  /*4350*/  ULEA UR21, UR47, UR21, 0x18 ;  /* 0x000000152f157291 */ /* 0x000fe4000f8ec0ff */
[----:B------:R-:W-:Y:S02]  /*4360*/  UPLOP3.LUT UP3, UPT, UPT, UPT, UPT, 0x40, 0x4 ;  /* 0x000000000004789c */ /* 0x000fe40003f6e870 */
[----:B------:R-:W-:Y:S01]  /*4370*/  UIADD3 UR37, UPT, UPT, UR21, 0x58, URZ ;  /* 0x0000005815257890 */ /* 0x000fe2000fffe0ff */
[----:B------:R-:W-:Y:S01]  /*4380*/  UMOV UR6, UR7 ;  /* 0x0000000700067c82 */ /* 0x000fe20008000000 */
[----:B------:R-:W-:Y:S01]  /*4390*/  UMOV UR38, UR9 ;  /* 0x0000000900267c82 */ /* 0x000fe20008000000 */
[----:B------:R-:W-:Y:S02]  /*43a0*/  UISETP.GE.AND UP0, UPT, UR42, 0x1, UPT ;  /* 0x000000012a00788c */ /* 0x000fe4000bf06270 */
[----:B------:R-:W-:Y:S01]  /*43b0*/  UISETP.NE.AND UP4, UPT, UR42, 0x1, UPT ;  /* 0x000000012a00788c */ /* 0x000fe2000bf85270 */
[----:B------:R-:W1:Y:S01]  /*43c0*/  LDCU.64 UR22, c[0x0][0xb28] ;  /* 0x00016500ff1677ac */ /* 0x000e620008000a00 */
[----:B------:R-:W-:-:S02]  /*43d0*/  UISETP.NE.AND UP6, UPT, UR15, 0x1, UPT ;  /* 0x000000010f00788c */ /* 0x000fc4000bfc5270 */
[----:B------:R-:W-:Y:S02]  /*43e0*/  UISETP.NE.AND UP5, UPT, UR50, 0x1, UPT ;  /* 0x000000013200788c */ /* 0x000fe4000bfa5270 */
[----:B------:R-:W-:Y:S02]  /*43f0*/  UIADD3 UR33, UPT, UPT, UR21, 0x40, URZ ;  /* 0x0000004015217890 */ /* 0x000fe4000fffe0ff */
[----:B------:R-:W-:Y:S02]  /*4400*/  UIADD3 UR25, UPT, UPT, UR21, 0x48, URZ ;  /* 0x0000004815197890 */ /* 0x000fe4000fffe0ff */
[----:B------:R-:W-:Y:S02]  /*4410*/  UIADD3 UR17, UPT, UPT, UR21, 0x50, URZ ;  /* 0x0000005015117890 */ /* 0x000fe4000fffe0ff */
[----:B------:R-:W-:Y:S02]  /*4420*/  UPRMT UR37, UR47, 0x654, UR37 ;  /* 0x000006542f257896 */ /* 0x000fe40008000025 */
[----:B------:R-:W-:-:S02]  /*4430*/  USHF.R.U32.HI UR39, URZ, UR49, UR6 ;  /* 0x00000031ff277299 */ /* 0x000fc40008011606 */
[----:B--2---:R-:W-:Y:S02]  /*4440*/  USHF.R.U32.HI UR38, URZ, UR41, UR38 ;  /* 0x00000029ff267299 */ /* 0x004fe40008011626 */
[----:B------:R-:W-:-:S11]  /*4450*/  UISETP.NE.AND UP2, UPT, UR4, 0x1, UPT ;  /* 0x000000010400788c */ /* 0x000fd6000bf45270 */
.L_x_85:
[C---:B------:R-:W-:Y:S02]  /*4460*/  LEA R12, R14.reuse, UR21, 0x3 ;  /* 0x000000150e0c7c11 */ /* 0x040fe4000f8e18ff */
[----:B------:R-:W-:Y:S02]  /*4470*/  SHF.L.U32 R9, R13, 0x1f, RZ ;  /* 0x0000001f0d097819 */ /* 0x000fe400000006ff */
[----:B------:R-:W-:Y:S02]  /*4480*/  LEA R10, R14, UR21, 0x4 ;  /* 0x000000150e0a7c11 */ /* 0x000fe4000f8e20ff */
[----:B--2---:R-:W2:Y:S02]  /*4490*/  SYNCS.PHASECHK.TRANS64.TRYWAIT P0, [R12+URZ+0x90], R9 ;  /* 0x000090090c0075a7 */ /* 0x004ea400080011ff */
[----:B--2---:R-:W-:Y:S05]  /*44a0*/  @!P0 BRA `(.L_x_75) ;  /* 0x0000004c008c8947 */ /* 0x004fea0003800000 */
.L_x_165:
[----:B--2---:R-:W2:Y:S01]  /*44b0*/  LDS.128 R8, [R10+0x120] ;  /* 0x000120000a087984 */ /* 0x004ea20000000c00 */
[----:B------:R-:W-:Y:S01]  /*44c0*/  UISETP.GE.AND UP0, UPT, UR42, 0x1, UPT ;  /* 0x000000012a00788c */ /* 0x000fe2000bf06270 */
[----:B------:R-:W-:Y:S01]  /*44d0*/  @!PT LDS RZ, [RZ] ;  /* 0x00000000fffff984 */ /* 0x000fe20000000800 */
[----:B------:R-:W-:Y:S01]  /*44e0*/  @!PT LDS RZ, [RZ] ;  /* 0x00000000fffff984 */ /* 0x000fe20000000800 */
[----:B------:R-:W-:Y:S01]  /*44f0*/  @!PT LDS RZ, [RZ] ;  /* 0x00000000fffff984 */ /* 0x000fe20000000800 */
[----:B------:R-:W-:Y:S01]  /*4500*/  @!PT LDS RZ, [RZ] ;  /* 0x00000000fffff984 */ /* 0x000fe20000000800 */
[----:B------:R3:W-:Y:S06]  /*4510*/  MEMBAR.ALL.CTA ;  /* 0x0000000000007992 */ /* 0x0007ec0000008000 */
[----:B---3--:R-:W3:Y:S01]  /*4520*/  FENCE.VIEW.ASYNC.S ;  /* 0x00000000000073c6 */ /* 0x008ee20000000000 */
[----:B--2---:R-:W-:Y:S11]  /*4530*/  LOP3.LUT P0, RZ, R10, 0x1, RZ, 0xc0, !PT ;  /* 0x000000010aff7812 */ /* 0x004ff6000780c0ff */
[----:B------:R-:W-:Y:S02]  /*4540*/  @!UPT UIADD3 URZ, UPT, UPT, URZ, URZ, URZ ;  /* 0x000000fffffff290 */ /* 0x000fe4000fffe0ff */
[----:B---3--:R-:W-:Y:S01]  /*4550*/  VOTEU.ANY UP1, P0 ;  /* 0x0000000000ff7886 */ /* 0x008fe20000020100 */
[----:B------:R-:W-:Y:S11]  /*4560*/  PLOP3.LUT P0, PT, PT, PT, UP1, 0x80, 0x8 ;  /* 0x000000000008781c */ /* 0x000ff60003f0f018 */
[----:B------:R-:W-:Y:S02]  /*4570*/  @!UPT UIADD3 URZ, UPT, UPT, URZ, URZ, URZ ;  /* 0x000000fffffff290 */ /* 0x000fe4000fffe0ff */
[----:B------:R-:W-:Y:S02]  /*4580*/  @P0 SHF.R.U32.HI R0, RZ, 0x10, R9 ;  /* 0x00000010ff000819 */ /* 0x000fe40000011609 */
[----:B------:R-:W-:Y:S02]  /*4590*/  @P0 MOV R6, R8 ;  /* 0x0000000800060202 */ /* 0x000fe40000000f00 */
[----:B------:R-:W-:Y:S01]  /*45a0*/  @P0 R2UR UR4, R0 ;  /* 0x00000000000402ca */ /* 0x000fe200000e0000 */
[----:B------:R-:W-:Y:S01]  /*45b0*/  VIADD R0, R12, 0xa0 ;  /* 0x000000a00c007836 */ /* 0x000fe20000000000 */
[----:B------:R-:W-:Y:S02]  /*45c0*/  @P0 LOP3.LUT R8, R9, 0xffff, RZ, 0xc0, !PT ;  /* 0x0000ffff09080812 */ /* 0x000fe400078ec0ff */
[----:B------:R-:W-:Y:S02]  /*45d0*/  @P0 R2UR UR6, R6 ;  /* 0x00000000060602ca */ /* 0x000fe400000e0000 */
[----:B------:R-:W-:Y:S02]  /*45e0*/  PRMT R0, RZ, 0x654, R0 ;  /* 0x00000654ff007816 */ /* 0x000fe40000000000 */
[----:B------:R-:W-:Y:S02]  /*45f0*/  @P0 R2UR UR5, R8 ;  /* 0x00000000080502ca */ /* 0x000fe400000e0000 */
[----:B------:R2:W-:Y:S03]  /*4600*/  SYNCS.ARRIVE.TRANS64.RED.A1T0 RZ, [R0+URZ], RZ ;  /* 0x000000ff00ff79a7 */ /* 0x0005e600081004ff */
[----:B------:R-:W-:Y:S04]  /*4610*/  @UP1 UMOV UR29, UR4 ;  /* 0x00000004001d1c82 */ /* 0x000fe80008000000 */
[----:B------:R-:W-:Y:S04]  /*4620*/  @UP1 UMOV UR14, UR6 ;  /* 0x00000006000e1c82 */ /* 0x000fe80008000000 */
[----:B------:R-:W-:Y:S01]  /*4630*/  @UP1 UMOV UR13, UR5 ;  /* 0x00000005000d1c82 */ /* 0x000fe20008000000 */
[----:B------:R-:W-:Y:S05]  /*4640*/  BRA.U !UP0, `(.L_x_76) ;  /* 0x0000000108a47547 */ /* 0x000fea000b800000 */
[----:B------:R-:W-:Y:S02]  /*4650*/  UIMAD.WIDE.U32 UR18, UR13, UR51, URZ ;  /* 0x000000330d1272a5 */ /* 0x000fe4000f8e00ff */
[----:B------:R-:W-:Y:S02]  /*4660*/  UIMAD.WIDE.U32 UR26, UR14, UR48, URZ ;  /* 0x000000300e1a72a5 */ /* 0x000fe4000f8e00ff */
[----:B------:R-:W-:Y:S02]  /*4670*/  USEL UR4, UR30, UR38, !UP5 ;  /* 0x000000261e047287 */ /* 0x000fe4000e800000 */
[----:B------:R-:W-:Y:S02]  /*4680*/  USEL UR7, UR31, UR39, !UP6 ;  /* 0x000000271f077287 */ /* 0x000fe4000f000000 */
[----:B-1----:R-:W-:Y:S02]  /*4690*/  UIMAD.WIDE.U32 UR8, UR4, UR22, URZ ;  /* 0x00000016040872a5 */ /* 0x002fe4000f8e00ff */
[----:B------:R-:W-:Y:S01]  /*46a0*/  UIMAD.WIDE.U32 UR10, UR7, UR22, URZ ;  /* 0x00000016070a72a5 */ /* 0x000fe2000f8e00ff */
[----:B------:R-:W-:Y:S02]  /*46b0*/  UMOV UR5, UR19 ;  /* 0x0000001300057c82 */ /* 0x000fe40008000000 */
[----:B------:R-:W-:Y:S03]  /*46c0*/  USHF.R.U32.HI UR6, URZ, UR41, UR5 ;  /* 0x00000029ff067299 */ /* 0x000fe60008011605 */
[----:B------:R-:W-:Y:S01]  /*46d0*/  UMOV UR5, UR27 ;  /* 0x0000001b00057c82 */ /* 0x000fe20008000000 */
[----:B------:R-:W-:Y:S02]  /*46e0*/  USEL UR6, UR13, UR6, !UP5 ;  /* 0x000000060d067287 */ /* 0x000fe4000e800000 */
[----:B------:R-:W-:Y:S03]  /*46f0*/  USHF.R.U32.HI UR12, URZ, UR49, UR5 ;  /* 0x00000031ff0c7299 */ /* 0x000fe60008011605 */
[----:B------:R-:W-:Y:S02]  /*4700*/  UMOV UR5, UR9 ;  /* 0x0000000900057c82 */ /* 0x000fe40008000000 */
[----:B------:R-:W-:Y:S03]  /*4710*/  @UP4 USHF.R.U32.HI UR4, URZ, UR23, UR5 ;  /* 0x00000017ff044299 */ /* 0x000fe60008011605 */
[----:B------:R-:W-:Y:S01]  /*4720*/  UMOV UR5, UR11 ;  /* 0x0000000b00057c82 */ /* 0x000fe20008000000 */
[----:B------:R-:W-:Y:S02]  /*4730*/  UIMAD UR4, UR42, UR4, URZ ;  /* 0x000000042a0472a4 */ /* 0x000fe4000f8e02ff */
[----:B------:R-:W-:Y:S02]  /*4740*/  @UP4 USHF.R.U32.HI UR7, URZ, UR23, UR5 ;  /* 0x00000017ff074299 */ /* 0x000fe40008011605 */
[----:B------:R-:W-:Y:S02]  /*4750*/  UIMAD.WIDE.U32 UR10, UR6, UR22, URZ ;  /* 0x00000016060a72a5 */ /* 0x000fe4000f8e00ff */
[----:B------:R-:W-:Y:S02]  /*4760*/  USEL UR5, UR14, UR12, !UP6 ;  /* 0x0000000c0e057287 */ /* 0x000fe4000f000000 */
[----:B------:R-:W-:Y:S02]  /*4770*/  UIMAD UR8, UR42, UR7, URZ ;  /* 0x000000072a0872a4 */ /* 0x000fe4000f8e02ff */
[----:B------:R-:W-:Y:S03]  /*4780*/  UISETP.GE.AND UP0, UPT, UR6, UR4, UPT ;  /* 0x000000040600728c */ /* 0x000fe6000bf06270 */
[----:B------:R-:W-:Y:S01]  /*4790*/  UMOV UR4, UR11 ;  /* 0x0000000b00047c82 */ /* 0x000fe20008000000 */
[----:B------:R-:W-:Y:S02]  /*47a0*/  UISETP.GE.OR UP0, UPT, UR5, UR8, UP0 ;  /* 0x000000080500728c */ /* 0x000fe40008706670 */
[----:B------:R-:W-:Y:S02]  /*47b0*/  USHF.R.U32.HI UR4, URZ, UR23, UR4 ;  /* 0x00000017ff047299 */ /* 0x000fe40008011604 */
[----:B------:R-:W-:Y:S02]  /*47c0*/  UIMAD.WIDE.U32 UR8, UR5, UR22, URZ ;  /* 0x00000016050872a5 */ /* 0x000fe4000f8e00ff */
[----:B------:R-:W-:Y:S04]  /*47d0*/  USEL UR10, UR6, UR4, !UP4 ;  /* 0x00000004060a7287 */ /* 0x000fe8000e000000 */
[----:B------:R-:W-:Y:S01]  /*47e0*/  UIADD3 UR11, UPT, UPT, -UR10, URZ, URZ ;  /* 0x000000ff0a0b7290 */ /* 0x000fe2000fffe1ff */
[----:B------:R-:W-:Y:S02]  /*47f0*/  @!UP0 UMOV UR4, UR9 ;  /* 0x0000000900048c82 */ /* 0x000fe40008000000 */
[----:B------:R-:W-:Y:S02]  /*4800*/  @!UP0 USHF.R.U32.HI UR4, URZ, UR23, UR4 ;  /* 0x00000017ff048299 */ /* 0x000fe40008011604 */
[----:B------:R-:W-:Y:S02]  /*4810*/  UIMAD UR8, UR42, UR11, UR6 ;  /* 0x0000000b2a0872a4 */ /* 0x000fe4000f8e0206 */
[----:B------:R-:W-:Y:S04]  /*4820*/  @!UP0 USEL UR4, UR5, UR4, !UP4 ;  /* 0x0000000405048287 */ /* 0x000fe8000e000000 */
[----:B------:R-:W-:Y:S02]  /*4830*/  @!UP0 UIMAD UR8, UR7, UR8, UR4 ;  /* 0x00000008070882a4 */ /* 0x000fe4000f8e0204 */
[----:B------:R-:W-:Y:S02]  /*4840*/  @!UP0 UIADD3 UR9, UPT, UPT, UR10, -UR4, URZ ;  /* 0x800000040a098290 */ /* 0x000fe4000fffe0ff */
[----:B------:R-:W-:Y:S02]  /*4850*/  UIADD3 UR4, UPT, UPT, -UR5, URZ, URZ ;  /* 0x000000ff05047290 */ /* 0x000fe4000fffe1ff */
[----:B------:R-:W-:Y:S02]  /*4860*/  UIADD3 UR7, UPT, UPT, -UR6, URZ, URZ ;  /* 0x000000ff06077290 */ /* 0x000fe4000fffe1ff */
[----:B------:R-:W-:Y:S02]  /*4870*/  @!UP0 UIMAD UR6, UR9, UR42, UR5 ;  /* 0x0000002a090682a4 */ /* 0x000fe4000f8e0205 */
[----:B------:R-:W-:Y:S02]  /*4880*/  UIMAD UR14, UR15, UR4, UR14 ;  /* 0x000000040f0e72a4 */ /* 0x000fe4000f8e020e */
[----:B------:R-:W-:Y:S01]  /*4890*/  UIMAD UR13, UR50, UR7, UR13 ;  /* 0x00000007320d72a4 */ /* 0x000fe2000f8e020d */
[----:B------:R-:W-:Y:S02]  /*48a0*/  @!UP0 UMOV UR5, UR8 ;  /* 0x0000000800058c82 */ /* 0x000fe40008000000 */
[----:B------:R-:W-:Y:S02]  /*48b0*/  UIMAD UR14, UR5, UR15, UR14 ;  /* 0x0000000f050e72a4 */ /* 0x000fe4000f8e020e */
[----:B------:R-:W-:Y:S11]  /*48c0*/  UIMAD UR13, UR6, UR50, UR13 ;  /* 0x00000032060d72a4 */ /* 0x000ff6000f8e020d */
[----:B------:R-:W-:Y:S01]  /*48d0*/  @!UPT UIADD3 URZ, UPT, UPT, URZ, URZ, URZ ;  /* 0x000000fffffff290 */ /* 0x000fe2000fffe0ff */
.L_x_76:
[----:B------:R-:W3:Y:S01]  /*48e0*/  @!UP2 LDCU.128 UR8, c[0x0][0xb10] ;  /* 0x00016200ff08a7ac */ /* 0x000ee20008000c00 */
[C---:B----4-:R-:W-:Y:S02]  /*48f0*/  ISETP.NE.U32.AND P1, PT, R4.reuse, RZ, PT ;  /* 0x000000ff0400720c */ /* 0x050fe40003f25070 */
[----:B------:R-:W-:Y:S02]  /*4900*/  ISETP.NE.U32.AND P0, PT, R4, RZ, PT ;  /* 0x000000ff0400720c */ /* 0x000fe40003f05070 */
[C---:B------:R-:W-:Y:S02]  /*4910*/  ISETP.NE.AND.EX P1, PT, R5.reuse, RZ, PT, P1 ;  /* 0x000000ff0500720c */ /* 0x040fe40003f25310 */
[----:B------:R-:W-:Y:S01]  /*4920*/  ISETP.NE.AND.EX P0, PT, R5, RZ, PT, P0 ;  /* 0x000000ff0500720c */ /* 0x000fe20003f05300 */
[----:B------:R-:W4:Y:S01]  /*4930*/  @!UP2 LDCU UR5, c[0x0][0xb0c] ;  /* 0x00016180ff05a7ac */ /* 0x000f220008000800 */
[----:B------:R-:W-:Y:S01]  /*4940*/  SHF.L.U32 R9, R15, 0x1f, RZ ;  /* 0x0000001f0f097819 */ /* 0x000fe200000006ff */
[----:B------:R-:W-:Y:S02]  /*4950*/  USHF.L.U32 UR35, UR16, 0x7, URZ ;  /* 0x0000000710237899 */ /* 0x000fe400080006ff */
[----:B------:R-:W-:Y:S02]  /*4960*/  USHF.L.U32 UR34, UR20, 0x6, URZ ;  /* 0x0000000614227899 */ /* 0x000fe400080006ff */
[----:B---3--:R-:W-:Y:S07]  /*4970*/  UIMAD.WIDE.U32 UR6, UR14, UR8, URZ ;  /* 0x000000080e0672a5 */ /* 0x008fee000f8e00ff */
[----:B------:R-:W-:Y:S01]  /*4980*/  @!UP2 UMOV UR4, UR7 ;  /* 0x000000070004ac82 */ /* 0x000fe20008000000 */
[----:B----4-:R-:W-:Y:S02]  /*4990*/  @!UP2 UISETP.NE.AND UP0, UPT, UR5, 0x1, UPT ;  /* 0x000000010500a88c */ /* 0x010fe4000bf05270 */
[----:B------:R-:W-:Y:S02]  /*49a0*/  @!UP2 USHF.R.U32.HI UR4, URZ, UR9, UR4 ;  /* 0x00000009ff04a299 */ /* 0x000fe40008011604 */
[----:B------:R-:W-:Y:S02]  /*49b0*/  UIMAD.WIDE.U32 UR6, UR13, UR11, URZ ;  /* 0x0000000b0d0672a5 */ /* 0x000fe4000f8e00ff */
[----:B------:R-:W-:Y:S02]  /*49c0*/  @!UP2 USEL UR8, UR14, UR4, !UP0 ;  /* 0x000000040e08a287 */ /* 0x000fe4000c000000 */
[----:B------:R-:W-:Y:S03]  /*49d0*/  @!UP2 UISETP.NE.AND UP0, UPT, UR10, 0x1, UPT ;  /* 0x000000010a00a88c */ /* 0x000fe6000bf05270 */
[----:B------:R-:W-:Y:S02]  /*49e0*/  @!UP2 UMOV UR6, UR7 ;  /* 0x000000070006ac82 */ /* 0x000fe40008000000 */
[----:B------:R-:W3:Y:S02]  /*49f0*/  @!UP2 LDCU UR4, c[0x0][0xb20] ;  /* 0x00016400ff04a7ac */ /* 0x000ee40008000800 */
[----:B---3--:R-:W-:Y:S04]  /*4a00*/  @!UP2 USHF.R.U32.HI UR6, URZ, UR4, UR6 ;  /* 0x00000004ff06a299 */ /* 0x008fe80008011606 */
[----:B------:R-:W-:Y:S04]  /*4a10*/  @!UP2 USEL UR6, UR13, UR6, !UP0 ;  /* 0x000000060d06a287 */ /* 0x000fe8000c000000 */
[----:B------:R-:W-:Y:S02]  /*4a20*/  @!UP2 UIADD3 UR4, UPT, UPT, -UR8, UR6, URZ ;  /* 0x000000060804a290 */ /* 0x000fe4000fffe1ff */
[----:B------:R-:W-:Y:S02]  /*4a30*/  @!UP2 UIADD3 UR6, UPT, UPT, UR8, -UR6, URZ ;  /* 0x800000060806a290 */ /* 0x000fe4000fffe0ff */
[----:B------:R-:W-:Y:S02]  /*4a40*/  @!UP2 UIMAD UR14, UR4, UR5, UR14 ;  /* 0x00000005040ea2a4 */ /* 0x000fe4000f8e020e */
[----:B------:R-:W-:Y:S01]  /*4a50*/  @!UP2 UIMAD UR13, UR6, UR10, UR13 ;  /* 0x0000000a060da2a4 */ /* 0x000fe2000f8e020d */
[----:B------:R-:W-:Y:S11]  /*4a60*/  BRA.U UP3, `(.L_x_77) ;  /* 0x0000000103107547 */ /* 0x000ff6000b800000 */
[----:B--2---:R-:W-:Y:S04]  /*4a70*/  MOV R0, UR40 ;  /* 0x0000002800007c02 */ /* 0x004fe80008000f00 */
[----:B------:R-:W-:Y:S04]  /*4a80*/  SHF.L.U32 R11, R0, 0x1f, RZ ;  /* 0x0000001f000b7819 */ /* 0x000fe800000006ff */
[----:B------:R-:W2:Y:S02]  /*4a90*/  SYNCS.PHASECHK.TRANS64.TRYWAIT P2, [UR21+0x88], R11 ;  /* 0x0000880bff0075a7 */ /* 0x000ea40008041115 */
[----:B--2---:R-:W-:Y:S05]  /*4aa0*/  @!P2 BRA `(.L_x_78) ;  /* 0x000000480020a947 */ /* 0x004fea0003800000 */
.L_x_77:
[----:B------:R-:W-:Y:S05]  /*4ab0*/  @!P1 BRA `(.L_x_79) ;  /* 0x0000000000309947 */ /* 0x000fea0003800000 */
[----:B------:R-:W-:Y:S01]  /*4ac0*/  ISETP.NE.U32.AND P1, PT, R2, RZ, PT ;  /* 0x000000ff0200720c */ /* 0x000fe20003f25070 */
[----:B------:R-:W3:Y:S01]  /*4ad0*/  LDCU.64 UR4, c[0x0][0x358] ;  /* 0x00006b00ff0477ac */ /* 0x000ee20008000a00 */
[----:B------:R-:W-:Y:S02]  /*4ae0*/  IMAD.MOV.U32 R56, RZ, RZ, 0x1 ;  /* 0x00000001ff387424 */ /* 0x000fe400078e00ff */
[----:B------:R-:W-:Y:S11]  /*4af0*/  ISETP.NE.AND.EX P1, PT, R3, RZ, PT, P1 ;  /* 0x000000ff0300720c */ /* 0x000ff60003f25310 */
[----:B------:R-:W-:Y:S02]  /*4b00*/  @!UPT UIADD3 URZ, UPT, UPT, URZ, URZ, URZ ;  /* 0x000000fffffff290 */ /* 0x000fe4000fffe0ff */
[----:B--2---:R-:W2:Y:S01]  /*4b10*/  @P1 LDC.64 R10, c[0x0][0x888] ;  /* 0x00022200ff0a1b82 */ /* 0x004ea20000000a00 */
[----:B------:R-:W-:Y:S04]  /*4b20*/  @P1 IMAD R0, R4, UR36, RZ ;  /* 0x0000002404001c24 */ /* 0x000fe8000f8e02ff */
[----:B--2---:R-:W-:Y:S04]  /*4b30*/  @P1 IMAD.WIDE R10, R0, 0x4, R10 ;  /* 0x00000004000a1825 */ /* 0x004fe800078e020a */
[----:B------:R-:W-:Y:S01]  /*4b40*/  HFMA2 R0, -RZ, RZ, 0, 5.9604644775390625e-08 ;  /* 0x00000001ff007431 */ /* 0x000fe200000001ff */
[----:B---3-5:R3:W5:Y:S04]  /*4b50*/  @P1 LDG.E R27, desc[UR4][R10.64] ;  /* 0x000000040a1b1981 */ /* 0x028768000c1e1900 */
[----:B------:R-:W-:Y:S01]  /*4b60*/  @!P1 PRMT R56, R0, 0x7610, R56 ;  /* 0x0000761000389816 */ /* 0x000fe20000000038 */
[----:B---3--:R-:W4:Y:S06]  /*4b70*/  @!P1 LDC R27, c[0x0][0x880] ;  /* 0x00022000ff1b9b82 */ /* 0x008f2c0000000800 */
.L_x_79:
[----:B----45:R-:W-:Y:S01]  /*4b80*/  @!P0 FSETP.EQ.AND P1, PT, R27, RZ, PT ;  /* 0x000000ff1b00820b */ /* 0x030fe20003f22000 */
[----:B------:R-:W-:Y:S01]  /*4b90*/  @!UPT UIADD3 URZ, UPT, UPT, URZ, URZ, URZ ;  /* 0x000000fffffff290 */ /* 0x000fe2000fffe0ff */
[----:B------:R-:W-:Y:S11]  /*4ba0*/  @!P0 BRA `(.L_x_80) ;  /* 0x0000000000188947 */ /* 0x000ff60003800000 */
[----:B------:R-:W-:Y:S02]  /*4bb0*/  LOP3.LUT P0, RZ, R56, 0xff, RZ, 0xc0, !PT ;  /* 0x000000ff38ff7812 */ /* 0x000fe4000780c0ff */
[----:B------:R-:W-:Y:S04]  /*4bc0*/  ISETP.NE.U32.AND P1, PT, R2, RZ, PT ;  /* 0x000000ff0200720c */ /* 0x000fe80003f25070 */
[----:B------:R-:W-:Y:S04]  /*4bd0*/  ISETP.NE.AND.EX P1, PT, R3, RZ, PT, P1 ;  /* 0x000000ff0300720c */ /* 0x000fe80003f25310 */
[----:B------:R-:W-:Y:S03]  /*4be0*/  PLOP3.LUT P1, PT, P1, PT, PT, 0x8, 0x80 ;  /* 0x000000000080781c */ /* 0x000fe60000f2e170 */
[----:B------:R-:W-:Y:S11]  /*4bf0*/  @P0 FSETP.EQ.AND P1, PT, R27, RZ, PT ;  /* 0x000000ff1b00020b */ /* 0x000ff60003f22000 */
[----:B------:R-:W-:Y:S02]  /*4c00*/  @!UPT UIADD3 URZ, UPT, UPT, URZ, URZ, URZ ;  /* 0x000000fffffff290 */ /* 0x000fe4000fffe0ff */
.L_x_80:
[----:B------:R-:W3:Y:S01]  /*4c10*/  SYNCS.PHASECHK.TRANS64.TRYWAIT P2, [UR21+0x60], R9 ;  /* 0x00006009ff0075a7 */ /* 0x000ee20008041115 */
[----:B------:R-:W-:Y:S04]  /*4c20*/  ELECT P0, URZ, PT ;  /* 0x0000000000ff782f */ /* 0x000fe80003800000 */
[----:B------:R-:W-:Y:S11]  /*4c30*/  PLOP3.LUT P1, PT, P1, P0, PT, 0xf2, 0x2f ;  /* 0x00000000002f781c */ /* 0x000ff60000f21e72 */
[----:B------:R-:W-:Y:S02]  /*4c40*/  @!UPT UIADD3 URZ, UPT, UPT, URZ, URZ, URZ ;  /* 0x000000fffffff290 */ /* 0x000fe4000fffe0ff */
[----:B------:R-:W-:Y:S05]  /*4c50*/  @!P1 IADD3 R8, P0, PT, R16, 0x580, RZ ;  /* 0x0000058010089810 */ /* 0x000fea0007f1e0ff */
[----:B------:R-:W-:Y:S01]  /*4c60*/  @!P1 IMAD.X R6, RZ, RZ, R17, P0 ;  /* 0x000000ffff069224 */ /* 0x000fe200000e0611 */
[----:B---3--:R-:W-:Y:S07]  /*4c70*/  @!P2 BRA `(.L_x_81) ;  /* 0x0000004400c4a947 */ /* 0x008fee0003800000 */
.L_x_168:
[----:B------:R-:W-:Y:S01]  /*4c80*/  @!P1 R2UR UR5, R8 ;  /* 0x00000000080592ca */ /* 0x000fe200000e0000 */
[----:B------:R-:W-:Y:S01]  /*4c90*/  VOTEU.ALL UP0, P1 ;  /* 0x0000000000ff7886 */ /* 0x000fe20000800000 */
[----:B------:R-:W-:Y:S01]  /*4ca0*/  @!P1 R2UR UR4, R6 ;  /* 0x00000000060492ca */ /* 0x000fe200000e0000 */
[----:B--2---:R-:W-:Y:S01]  /*4cb0*/  @!P1 IMAD.MOV.U32 R0, RZ, RZ, 0x2000 ;  /* 0x00002000ff009424 */ /* 0x004fe200078e00ff */
[----:B------:R-:W-:Y:S01]  /*4cc0*/  UMOV UR8, 0x0 ;  /* 0x0000000000087882 */ /* 0x000fe20000000000 */
[----:B------:R-:W-:Y:S01]  /*4cd0*/  UMOV UR9, 0x10000000 ;  /* 0x1000000000097882 */ /* 0x000fe20000000000 */
[----:B------:R-:W-:Y:S01]  /*4ce0*/  @!UP0 UIADD3 UR32, UPT, UPT, UR21, 0x200, URZ ;  /* 0x0000020015208890 */ /* 0x000fe2000fffe0ff */
[----:B------:R-:W-:Y:S01]  /*4cf0*/  @!P1 IADD3 R8, P0, PT, R16, 0x580, RZ ;  /* 0x0000058010089810 */ /* 0x000fe20007f1e0ff */
[----:B------:R-:W-:Y:S01]  /*4d00*/  VOTEU.ALL UP0, P1 ;  /* 0x0000000000ff7886 */ /* 0x000fe20000800000 */
[----:B------:R-:W-:Y:S03]  /*4d10*/  UPRMT UR6, UR47, 0x654, UR33 ;  /* 0x000006542f067896 */ /* 0x000fe60008000021 */
[----:B------:R-:W-:Y:S02]  /*4d20*/  @!P1 IMAD.X R6, RZ, RZ, R17, P0 ;  /* 0x000000ffff069224 */ /* 0x000fe400000e0611 */
[----:B------:R-:W-:Y:S02]  /*4d30*/  IMAD.U32 R10, RZ, RZ, UR5 ;  /* 0x00000005ff0a7e24 */ /* 0x000fe4000f8e00ff */
[----:B------:R-:W-:Y:S03]  /*4d40*/  IMAD.U32 R11, RZ, RZ, UR4 ;  /* 0x00000004ff0b7e24 */ /* 0x000fe6000f8e00ff */
[----:B------:R-:W-:Y:S02]  /*4d50*/  @!P1 R2UR UR4, R10 ;  /* 0x000000000a0492ca */ /* 0x000fe400000e0000 */
[----:B------:R-:W-:Y:S11]  /*4d60*/  @!P1 R2UR UR5, R11 ;  /* 0x000000000b0592ca */ /* 0x000ff600000e0000 */
[----:B------:R-:W-:Y:S02]  /*4d70*/  @!UPT UIADD3 URZ, UPT, UPT, URZ, URZ, URZ ;  /* 0x000000fffffff290 */ /* 0x000fe4000fffe0ff */
[----:B------:R2:W-:Y:S01]  /*4d80*/  @!UP0 UTMALDG.3D [UR32], [UR4], desc[UR8] ;  /* 0x00000820040085b4 */ /* 0x0005e20008011000 */
[----:B------:R2:W-:Y:S01]  /*4d90*/  @!P1 SYNCS.ARRIVE.TRANS64.RED.A0TR RZ, [UR21+0x40], R0 ;  /* 0x00004000ffff99a7 */ /* 0x0005e20008300415 */
[----:B------:R-:W-:Y:S01]  /*4da0*/  SYNCS.ARRIVE.TRANS64.RED.A1T0 RZ, [UR6], RZ ;  /* 0x000000ffffff79a7 */ /* 0x000fe20008100406 */
[----:B------:R-:W3:Y:S02]  /*4db0*/  SYNCS.PHASECHK.TRANS64.TRYWAIT P2, [UR21+0x68], R9 ;  /* 0x00006809ff0075a7 */ /* 0x000ee40008041115 */
[----:B--23--:R-:W-:Y:S05]  /*4dc0*/  @!P2 BRA `(.L_x_82) ;  /* 0x000000440088a947 */ /* 0x00cfea0003800000 */
.L_x_170:
        /* <DEDUP_REMOVED lines=8> */
[----:B------:R-:W-:Y:S01]  /*4e50*/  @!UP0 UIADD3 UR24, UPT, UPT, UR21, 0x2200, URZ ;  /* 0x0000220015188890 */ /* 0x000fe2000fffe0ff */
[----:B------:R-:W-:Y:S01]  /*4e60*/  VOTEU.ALL UP0, P1 ;  /* 0x0000000000ff7886 */ /* 0x000fe20000800000 */
[----:B------:R-:W-:Y:S01]  /*4e70*/  UMOV UR27, UR35 ;  /* 0x00000023001b7c82 */ /* 0x000fe20008000000 */
[----:B------:R-:W-:Y:S02]  /*4e80*/  UMOV UR28, UR36 ;  /* 0x00000024001c7c82 */ /* 0x000fe40008000000 */
[----:B------:R-:W-:Y:S01]  /*4e90*/  IMAD.U32 R10, RZ, RZ, UR5 ;  /* 0x00000005ff0a7e24 */ /* 0x000fe2000f8e00ff */
[----:B------:R-:W-:Y:S01]  /*4ea0*/  UPRMT UR6, UR47, 0x654, UR25 ;  /* 0x000006542f067896 */ /* 0x000fe20008000019 */
[----:B------:R-:W-:Y:S02]  /*4eb0*/  IMAD.U32 R11, RZ, RZ, UR4 ;  /* 0x00000004ff0b7e24 */ /* 0x000fe4000f8e00ff */
[----:B------:R-:W-:Y:S01]  /*4ec0*/  @!P1 IMAD.X R6, RZ, RZ, R17, P0 ;  /* 0x000000ffff069224 */ /* 0x000fe200000e0611 */
        /* <DEDUP_REMOVED lines=8> */
.L_x_172:
[----:B------:R-:W-:Y:S01]  /*4f50*/  @!P1 R2UR UR5, R8 ;  /* 0x00000000080592ca */ /* 0x000fe200000e0000 */
[----:B------:R-:W-:Y:S01]  /*4f60*/  VOTEU.ALL UP0, P1 ;  /* 0x0000000000ff7886 */ /* 0x000fe20000800000 */
[----:B------:R-:W-:Y:S01]  /*4f70*/  @!P1 R2UR UR4, R6 ;  /* 0x00000000060492ca */ /* 0x000fe200000e0000 */
[----:B--2---:R-:W-:Y:S01]  /*4f80*/  @!P1 IMAD.MOV.U32 R0, RZ, RZ, 0x2000 ;  /* 0x00002000ff009424 */ /* 0x004fe200078e00ff */
[----:B------:R-:W-:Y:S01]  /*4f90*/  UMOV UR8, 0x0 ;  /* 0x0000000000087882 */ /* 0x000fe20000000000 */
[----:B------:R-:W-:Y:S01]  /*4fa0*/  UMOV UR9, 0x10000000 ;  /* 0x1000000000097882 */ /* 0x000fe20000000000 */
[----:B------:R-:W-:Y:S01]  /*4fb0*/  @!UP0 UIADD3 UR18, UPT, UPT, UR34, 0x20, URZ ;  /* 0x0000002022128890 */ /* 0x000fe2000fffe0ff */
[----:B------:R-:W-:Y:S01]  /*4fc0*/  VIADD R14, R14, 0x1 ;  /* 0x000000010e0e7836 */ /* 0x000fe20000000000 */
[----:B------:R-:W-:Y:S01]  /*4fd0*/  @!UP0 UIADD3 UR16, UPT, UPT, UR21, 0x4200, URZ ;  /* 0x0000420015108890 */ /* 0x000fe2000fffe0ff */
[----:B------:R-:W-:Y:S01]  /*4fe0*/  VOTEU.ALL UP0, P1 ;  /* 0x0000000000ff7886 */ /* 0x000fe20000800000 */
[----:B------:R-:W-:Y:S01]  /*4ff0*/  UMOV UR19, UR35 ;  /* 0x0000002300137c82 */ /* 0x000fe20008000000 */
[----:B------:R-:W-:Y:S02]  /*5000*/  UMOV UR20, UR36 ;  /* 0x0000002400147c82 */ /* 0x000fe40008000000 */
[----:B------:R-:W-:Y:S01]  /*5010*/  IMAD.U32 R10, RZ, RZ, UR5 ;  /* 0x00000005ff0a7e24 */ /* 0x000fe2000f8e00ff */
[----:B------:R-:W-:Y:S01]  /*5020*/  UPRMT UR6, UR47, 0x654, UR17 ;  /* 0x000006542f067896 */ /* 0x000fe20008000011 */
        /* <DEDUP_REMOVED lines=9> */
.L_x_174:
[----:B------:R-:W-:Y:S01]  /*50c0*/  @!P1 IADD3 R6, P0, PT, R16, 0x580, RZ ;  /* 0x0000058010069810 */ /* 0x000fe20007f1e0ff */
[----:B------:R-:W-:Y:S01]  /*50d0*/  VOTEU.ALL UP0, P1 ;  /* 0x0000000000ff7886 */ /* 0x000fe20000800000 */
[----:B------:R-:W-:Y:S01]  /*50e0*/  UMOV UR6, 0x0 ;  /* 0x0000000000067882 */ /* 0x000fe20000000000 */
[----:B------:R-:W-:Y:S01]  /*50f0*/  UMOV UR7, 0x10000000 ;  /* 0x1000000000077882 */ /* 0x000fe20000000000 */
[----:B------:R-:W-:Y:S01]  /*5100*/  @!P1 R2UR UR5, R6 ;  /* 0x00000000060592ca */ /* 0x000fe200000e0000 */
[----:B--2---:R-:W-:Y:S01]  /*5110*/  @!P1 IMAD.X R0, RZ, RZ, R17, P0 ;  /* 0x000000ffff009224 */ /* 0x004fe200000e0611 */
[----:B------:R-:W-:Y:S01]  /*5120*/  @!UP0 UIADD3 UR10, UPT, UPT, UR34, 0x30, URZ ;  /* 0x00000030220a8890 */ /* 0x000fe2000fffe0ff */
[----:B------:R-:W-:Y:S01]  /*5130*/  R2UR UR16, R58 ;  /* 0x000000003a1072ca */ /* 0x000fe200000e0000 */
[----:B------:R-:W-:Y:S01]  /*5140*/  @!UP0 UIADD3 UR8, UPT, UPT, UR21, 0x6200, URZ ;  /* 0x0000620015088890 */ /* 0x000fe2000fffe0ff */
[----:B------:R-:W-:Y:S01]  /*5150*/  ISETP.NE.AND P0, PT, R14, 0x2, PT ;  /* 0x000000020e00780c */ /* 0x000fe20003f05270 */
[----:B------:R-:W-:Y:S01]  /*5160*/  @!UP0 UIADD3 UR9, UPT, UPT, UR21, 0x58, URZ ;  /* 0x0000005815098890 */ /* 0x000fe2000fffe0ff */
[----:B------:R-:W-:Y:S01]  /*5170*/  @!P1 R2UR UR4, R0 ;  /* 0x00000000000492ca */ /* 0x000fe200000e0000 */
[----:B------:R-:W-:Y:S01]  /*5180*/  VOTEU.ALL UP0, P1 ;  /* 0x0000000000ff7886 */ /* 0x000fe20000800000 */
[----:B------:R-:W-:Y:S01]  /*5190*/  UMOV UR11, UR35 ;  /* 0x00000023000b7c82 */ /* 0x000fe20008000000 */
[----:B------:R-:W-:Y:S01]  /*51a0*/  UMOV UR12, UR36 ;  /* 0x00000024000c7c82 */ /* 0x000fe20008000000 */
[----:B------:R-:W-:Y:S01]  /*51b0*/  SEL R0, RZ, 0x1, P0 ;  /* 0x00000001ff007807 */ /* 0x000fe20000000000 */
[----:B------:R-:W-:Y:S01]  /*51c0*/  UIADD3 UR20, UPT, UPT, UR13, UR63, URZ ;  /* 0x0000003f0d147290 */ /* 0x000fe2000fffe0ff */
[----:B------:R-:W-:Y:S01]  /*51d0*/  IMAD.U32 R8, RZ, RZ, UR5 ;  /* 0x00000005ff087e24 */ /* 0x000fe2000f8e00ff */
[----:B------:R-:W-:Y:S01]  /*51e0*/  LOP3.LUT R15, R15, 0x1, RZ, 0x3c, !PT ;  /* 0x000000010f0f7812 */ /* 0x000fe200078e3cff */
[----:B------:R-:W-:Y:S01]  /*51f0*/  UPLOP3.LUT UP3, UPT, UPT, UPT, UPT, 0x80, 0x8 ;  /* 0x000000000008789c */ /* 0x000fe20003f6f070 */
[----:B------:R-:W-:Y:S01]  /*5200*/  LOP3.LUT R13, R13, R0, RZ, 0x3c, !PT ;  /* 0x000000000d0d7212 */ /* 0x000fe200078e3cff */
[----:B------:R-:W-:Y:S01]  /*5210*/  UIADD3 UR16, UPT, UPT, UR14, UR16, URZ ;  /* 0x000000100e107290 */ /* 0x000fe2000fffe0ff */
[----:B------:R-:W-:Y:S01]  /*5220*/  SEL R14, R14, RZ, P0 ;  /* 0x000000ff0e0e7207 */ /* 0x000fe20000000000 */
[----:B------:R-:W-:Y:S01]  /*5230*/  UMOV UR36, UR29 ;  /* 0x0000001d00247c82 */ /* 0x000fe20008000000 */
[----:B------:R-:W-:Y:S01]  /*5240*/  IMAD.U32 R9, RZ, RZ, UR4 ;  /* 0x00000004ff097e24 */ /* 0x000fe2000f8e00ff */
[----:B------:R-:W-:Y:S04]  /*5250*/  @!P1 R2UR UR4, R8 ;  /* 0x00000000080492ca */ /* 0x000fe800000e0000 */
[----:B------:R-:W-:Y:S11]  /*5260*/  @!P1 R2UR UR5, R9 ;  /* 0x00000000090592ca */ /* 0x000ff600000e0000 */
[----:B------:R-:W-:Y:S02]  /*5270*/  @!UPT UIADD3 URZ, UPT, UPT, URZ, URZ, URZ ;  /* 0x000000fffffff290 */ /* 0x000fe4000fffe0ff */
[----:B------:R2:W-:Y:S01]  /*5280*/  @!UP0 UTMALDG.3D [UR8], [UR4], desc[UR6] ;  /* 0x00000608040085b4 */ /* 0x0005e20008011000 */
[----:B------:R2:W-:Y:S01]  /*5290*/  @!P1 SYNCS.ARRIVE.TRANS64.RED.A0TR RZ, [UR21+0x58], R7 ;  /* 0x00005807ffff99a7 */ /* 0x0005e20008300415 */
[----:B------:R-:W-:Y:S01]  /*52a0*/  SYNCS.ARRIVE.TRANS64.RED.A1T0 RZ, [UR37], RZ ;  /* 0x000000ffffff79a7 */ /* 0x000fe20008100425 */
[----:B------:R-:W-:Y:S05]  /*52b0*/  BRA.U UP1, `(.L_x_85) ;  /* 0xfffffff101687547 */ /* 0x000fea000b83ffff */
[----:B------:R-:W-:-:S04]  /*52c0*/  SHF.L.U32 R3, R15, 0x1f, RZ ;  /* 0x0000001f0f037819 */ /* 0x000fc800000006ff */
[----:B------:R-:W3:Y:S02]  /*52d0*/  SYNCS.PHASECHK.TRANS64.TRYWAIT P0, [UR21+0x60], R3 ;  /* 0x00006003ff0075a7 */ /* 0x000ee40008001115 */
[----:B---3--:R-:W-:Y:S05]  /*52e0*/  @!P0 BRA `(.L_x_86) ;  /* 0x0000004000888947 */ /* 0x008fea0003800000 */
.L_x_176:
[----:B------:R-:W4:Y:S02]  /*52f0*/  SYNCS.PHASECHK.TRANS64.TRYWAIT P0, [UR21+0x68], R3 ;  /* 0x00006803ff0075a7 */ /* 0x000f240008001115 */
[----:B----4-:R-:W-:Y:S05]  /*5300*/  @!P0 BRA `(.L_x_87) ;  /* 0x0000004000988947 */ /* 0x010fea0003800000 */
.L_x_178:
[----:B------:R-:W4:Y:S02]  /*5310*/  SYNCS.PHASECHK.TRANS64.TRYWAIT P0, [UR21+0x70], R3 ;  /* 0x00007003ff0075a7 */ /* 0x000f240008001115 */
[----:B----4-:R-:W-:Y:S05]  /*5320*/  @!P0 BRA `(.L_x_88) ;  /* 0x0000004000a88947 */ /* 0x010fea0003800000 */
.L_x_180:
[----:B---3--:R-:W-:-:S07]  /*5330*/  MOV R0, UR21 ;  /* 0x0000001500007c02 */ /* 0x008fce0008000f00 */
.L_x_89:
[----:B---3--:R-:W-:-:S04]  /*5340*/  SHF.L.U32 R3, R15, 0x1f, RZ ;  /* 0x0000001f0f037819 */ /* 0x008fc800000006ff */
[----:B------:R3:W4:Y:S03]  /*5350*/  SYNCS.PHASECHK.TRANS64.TRYWAIT P0, [R0+URZ+0x78], R3 ;  /* 0x00007803000075a7 */ /* 0x00072600080011ff */
[----:B----4-:R-:W-:Y:S05]  /*5360*/  @!P0 NANOSLEEP.SYNCS 0x989680 ;  /* 0x009896800000895d */ /* 0x010fea0003900000 */
[----:B------:R-:W4:Y:S02]  /*5370*/  @!P0 SYNCS.PHASECHK.TRANS64 P0, [R0+URZ+0x78], R3 ;  /* 0x00007803000085a7 */ /* 0x000f2400080010ff */
[----:B-12-4-:R-:W-:Y:S05]  /*5380*/  @P0 EXIT ;  /* 0x000000000000094d */ /* 0x016fea0003800000 */
[----:B------:R-:W-:Y:S05]  /*5390*/  BRA `(.L_x_89) ;  /* 0xfffffffc00e87947 */ /* 0x000fea000383ffff */
.L_x_74:
[----:B------:R-:W-:-:S06]  /*53a0*/  UISETP.GE.AND UP0, UPT, UR17, 0x4, UPT ;  /* 0x000000041100788c */ /* 0x000fcc000bf06270 */
[----:B------:R-:W-:-:S13]  /*53b0*/  PLOP3.LUT P0, PT, PT, PT, UP0, 0x80, 0x8 ;  /* 0x000000000008781c */ /* 0x000fda0003f0f008 */
[----:B------:R-:W-:Y:S05]  /*53c0*/  @!P0 EXIT ;  /* 0x000000000000894d */ /* 0x000fea0003800000 */
[----:B------:R-:W-:Y:S01]  /*53d0*/  BAR.SYNC.DEFER_BLOCKING 0x6, 0xa0 ;  /* 0x0182800000007b1d */ /* 0x000fe20000010000 */
[C---:B------:R-:W-:Y:S01]  /*53e0*/  IMAD.SHL.U32 R2, R70.reuse, 0x10, RZ ;  /* 0x0000001046027824 */ /* 0x040fe200078e00ff */
[C---:B------:R-:W-:Y:S01]  /*53f0*/  SHF.L.U32 R23, R70.reuse, 0x10, RZ ;  /* 0x0000001046177819 */ /* 0x040fe200000006ff */
[C---:B------:R-:W-:Y:S01]  /*5400*/  IMAD.SHL.U32 R69, R70.reuse, 0x2, RZ ;  /* 0x0000000246457824 */ /* 0x040fe200078e00ff */
[----:B------:R-:W-:Y:S01]  /*5410*/  LOP3.LUT R71, R70, 0x60, RZ, 0xc0, !PT ;  /* 0x0000006046477812 */ /* 0x000fe200078ec0ff */
[----:B------:R-:W-:Y:S01]  /*5420*/  HFMA2 R62, -RZ, RZ, 0, 0 ;  /* 0x00000000ff3e7431 */ /* 0x000fe200000001ff */
[----:B------:R-:W-:Y:S02]  /*5430*/  UMOV UR44, 0x400 ;  /* 0x00000400002c7882 */ /* 0x000fe40000000000 */
[----:B------:R-:W1:Y:S01]  /*5440*/  LDC.64 R54, c[0x0][0x8b0] ;  /* 0x00022c00ff367b82 */ /* 0x000e620000000a00 */
[----:B------:R-:W-:Y:S01]  /*5450*/  ULEA UR44, UR47, UR44, 0x18 ;  /* 0x0000002c2f2c7291 */ /* 0x000fe2000f8ec0ff */
[----:B------:R-:W-:Y:S01]  /*5460*/  LOP3.LUT R6, R2, 0x60, RZ, 0xc0, !PT ;  /* 0x0000006002067812 */ /* 0x000fe200078ec0ff */
[----:B------:R-:W2:Y:S01]  /*5470*/  LDCU.64 UR6, c[0x0][0x890] ;  /* 0x00011200ff0677ac */ /* 0x000ea20008000a00 */
[----:B------:R-:W-:Y:S01]  /*5480*/  LOP3.LUT R68, R70, 0x2, RZ, 0xc0, !PT ;  /* 0x0000000246447812 */ /* 0x000fe200078ec0ff */
[----:B------:R-:W-:Y:S01]  /*5490*/  IMAD.MOV.U32 R66, RZ, RZ, 0x1 ;  /* 0x00000001ff427424 */ /* 0x000fe200078e00ff */
[----:B------:R-:W-:Y:S01]  /*54a0*/  LOP3.LUT R69, R6, 0xc, R69, 0xf8, !PT ;  /* 0x0000000c06457812 */ /* 0x000fe200078ef845 */
[----:B------:R-:W-:Y:S01]  /*54b0*/  UIADD3 UR4, UPT, UPT, UR44, 0x200, URZ ;  /* 0x000002002c047890 */ /* 0x000fe2000fffe0ff */
[----:B------:R-:W3:Y:S01]  /*54c0*/  LDC.64 R52, c[0x0][0x8a8] ;  /* 0x00022a00ff347b82 */ /* 0x000ee20000000a00 */
[----:B------:R-:W-:Y:S01]  /*54d0*/  LOP3.LUT R23, R23, 0x600000, RZ, 0xc0, !PT ;  /* 0x0060000017177812 */ /* 0x000fe200078ec0ff */
[----:B------:R-:W-:Y:S01]  /*54e0*/  IMAD.MOV.U32 R22, RZ, RZ, RZ ;  /* 0x000000ffff167224 */ /* 0x000fe200078e00ff */
[----:B------:R-:W-:-:S02]  /*54f0*/  LOP3.LUT R69, R69, 0x790, R2, 0xf8, !PT ;  /* 0x0000079045457812 */ /* 0x000fc400078ef802 */
[----:B------:R-:W-:Y:S01]  /*5500*/  CS2R R64, SRZ ;  /* 0x0000000000407805 */ /* 0x000fe2000001ff00 */
[----:B------:R-:W-:Y:S01]  /*5510*/  IMAD.U32 R60, RZ, RZ, UR4 ;  /* 0x00000004ff3c7e24 */ /* 0x000fe2000f8e00ff */
[----:B------:R-:W-:Y:S01]  /*5520*/  LOP3.LUT R70, R70, 0x4, RZ, 0xc0, !PT ;  /* 0x0000000446467812 */ /* 0x000fe200078ec0ff */
[----:B------:R-:W4:Y:S01]  /*5530*/  LDCU UR60, c[0x0][0x370] ;  /* 0x00006e00ff3c77ac */ /* 0x000f220008000800 */
[----:B------:R-:W4:Y:S02]  /*5540*/  LDS R0, [UR44+0x140] ;  /* 0x0001402cff007984 */ /* 0x000f240008000800 */
[----:B------:R-:W-:Y:S01]  /*5550*/  LEA R69, R69, R60, 0x2 ;  /* 0x0000003c45457211 */ /* 0x000fe200078e10ff */
[----:B------:R-:W1:Y:S01]  /*5560*/  LDCU UR43, c[0x0][0xb0c] ;  /* 0x00016180ff2b77ac */ /* 0x000e620008000800 */
[----:B--2---:R-:W-:Y:S01]  /*5570*/  IMAD.U32 R73, RZ, RZ, UR6 ;  /* 0x00000006ff497e24 */ /* 0x004fe2000f8e00ff */
[----:B------:R-:W-:Y:S02]  /*5580*/  MOV R72, UR7 ;  /* 0x0000000700487c02 */ /* 0x000fe40008000f00 */
[--C-:B------:R-:W-:Y:S01]  /*5590*/  IMAD R68, R68, -0x10, R69.reuse ;  /* 0xfffffff044447824 */ /* 0x100fe200078e0245 */
[----:B------:R-:W2:Y:S01]  /*55a0*/  LDCU UR39, c[0x0][0xb30] ;  /* 0x00016600ff2777ac */ /* 0x000ea20008000800 */
[----:B------:R-:W-:Y:S01]  /*55b0*/  IMAD R67, R70, -0x10, R69 ;  /* 0xfffffff046437824 */ /* 0x000fe200078e0245 */
[----:B------:R-:W1:Y:S01]  /*55c0*/  LDCU.64 UR54, c[0x0][0x888] ;  /* 0x00011100ff3677ac */ /* 0x000e620008000a00 */
[----:B------:R-:W1:Y:S01]  /*55d0*/  LDCU.64 UR40, c[0x0][0xb28] ;  /* 0x00016500ff2877ac */ /* 0x000e620008000a00 */
[----:B------:R-:W1:Y:S01]  /*55e0*/  LDCU.128 UR56, c[0x0][0xb10] ;  /* 0x00016200ff3877ac */ /* 0x000e620008000c00 */
[----:B------:R-:W1:Y:S01]  /*55f0*/  LDCU UR53, c[0x0][0x374] ;  /* 0x00006e80ff3577ac */ /* 0x000e620008000800 */
[----:B------:R-:W-:Y:S01]  /*5600*/  UMOV UR52, URZ ;  /* 0x000000ff00347c82 */ /* 0x000fe20008000000 */
[----:B------:R-:W-:Y:S01]  /*5610*/  UMOV UR46, URZ ;  /* 0x000000ff002e7c82 */ /* 0x000fe20008000000 */
[----:B-1234-:R-:W-:-:S07]  /*5620*/  IMAD.IADD R23, R0, 0x1, R23 ;  /* 0x0000000100177824 */ /* 0x01efce00078e0217 */
.L_x_133:
[----:B------:R-:W-:Y:S02]  /*5630*/  LEA R3, R62, UR44, 0x3 ;  /* 0x0000002c3e037c11 */ /* 0x000fe4000f8e18ff */
[----:B------:R-:W-:Y:S02]  /*5640*/  SHF.L.U32 R0, R64, 0x1f, RZ ;  /* 0x0000001f40007819 */ /* 0x000fe400000006ff */
[----:B-1----:R-:W-:Y:S02]  /*5650*/  LEA R5, R62, UR44, 0x4 ;  /* 0x0000002c3e057c11 */ /* 0x002fe4000f8e20ff */
[----:B------:R-:W1:Y:S02]  /*5660*/  SYNCS.PHASECHK.TRANS64.TRYWAIT P0, [R3+URZ+0x90], R0 ;  /* 0x00009000030075a7 */ /* 0x000e6400080011ff */
[----:B-12---:R-:W-:Y:S05]  /*5670*/  @!P0 BRA `(.L_x_90) ;  /* 0x0000003c00ec8947 */ /* 0x006fea0003800000 */
.L_x_181:
        /* <DEDUP_REMOVED lines=11> */
[----:B------:R-:W-:Y:S01]  /*5730*/  PLOP3.LUT P0, PT, PT, PT, UP1, 0x80, 0x8 ;  /* 0x000000000008781c */ /* 0x000fe20003f0f018 */
[----:B------:R-:W-:Y:S11]  /*5740*/  UP2UR UR62, UPR, URZ, 0x2 ;  /* 0x00000002ff3e7883 */ /* 0x000ff60008000000 */
[----:B------:R-:W-:Y:S01]  /*5750*/  @!UPT UIADD3 URZ, UPT, UPT, URZ, URZ, URZ ;  /* 0x000000fffffff290 */ /* 0x000fe2000fffe0ff */
[----:B-1----:R-:W-:Y:S02]  /*5760*/  @P0 SHF.R.U32.HI R0, RZ, 0x10, R5 ;  /* 0x00000010ff000819 */ /* 0x002fe40000011605 */
        /* <DEDUP_REMOVED lines=12> */
[----:B------:R-:W2:Y:S01]  /*5830*/  LDCU UR12, c[0x0][0xb20] ;  /* 0x00016400ff0c77ac */ /* 0x000ea20008000800 */
[----:B------:R-:W-:Y:S02]  /*5840*/  UIMAD.WIDE.U32 UR4, UR53, UR59, URZ ;  /* 0x0000003b350472a5 */ /* 0x000fe4000f8e00ff */
[----:B------:R-:W-:Y:S02]  /*5850*/  UIMAD.WIDE.U32 UR6, UR60, UR56, URZ ;  /* 0x000000383c0672a5 */ /* 0x000fe4000f8e00ff */
[----:B------:R-:W-:Y:S02]  /*5860*/  UISETP.NE.AND UP0, UPT, UR58, 0x1, UPT ;  /* 0x000000013a00788c */ /* 0x000fe4000bf05270 */
[----:B------:R-:W-:Y:S02]  /*5870*/  UIMAD.WIDE.U32 UR8, UR37, UR59, URZ ;  /* 0x0000003b250872a5 */ /* 0x000fe4000f8e00ff */
[----:B------:R-:W-:Y:S02]  /*5880*/  UIMAD.WIDE.U32 UR10, UR38, UR56, URZ ;  /* 0x00000038260a72a5 */ /* 0x000fe4000f8e00ff */
[----:B------:R-:W-:Y:S02]  /*5890*/  UISETP.NE.AND UP1, UPT, UR43, 0x1, UPT ;  /* 0x000000012b00788c */ /* 0x000fe4000bf25270 */
[----:B------:R-:W-:Y:S01]  /*58a0*/  UISETP.NE.AND UP2, UPT, UR42, 0x1, UPT ;  /* 0x000000012a00788c */ /* 0x000fe2000bf45270 */
[----:B------:R-:W-:Y:S02]  /*58b0*/  UMOV UR4, UR5 ;  /* 0x0000000500047c82 */ /* 0x000fe40008000000 */
[----:B--2---:R-:W-:Y:S03]  /*58c0*/  USHF.R.U32.HI UR5, URZ, UR12, UR4 ;  /* 0x0000000cff057299 */ /* 0x004fe60008011604 */
[----:B------:R-:W-:Y:S02]  /*58d0*/  UMOV UR4, UR7 ;  /* 0x0000000700047c82 */ /* 0x000fe40008000000 */
[----:B------:R-:W-:Y:S02]  /*58e0*/  USHF.R.U32.HI UR7, URZ, UR57, UR4 ;  /* 0x00000039ff077299 */ /* 0x000fe40008011604 */
[----:B------:R-:W-:Y:S02]  /*58f0*/  USEL UR4, UR53, UR5, !UP0 ;  /* 0x0000000535047287 */ /* 0x000fe4000c000000 */
[----:B------:R-:W-:Y:S01]  /*5900*/  USEL UR7, UR60, UR7, !UP1 ;  /* 0x000000073c077287 */ /* 0x000fe2000c800000 */
[----:B------:R-:W-:Y:S01]  /*5910*/  UMOV UR5, UR9 ;  /* 0x0000000900057c82 */ /* 0x000fe20008000000 */
[----:B------:R-:W-:Y:S02]  /*5920*/  UIMAD.WIDE.U32 UR8, UR4, UR40, URZ ;  /* 0x00000028040872a5 */ /* 0x000fe4000f8e00ff */
[----:B------:R-:W-:Y:S03]  /*5930*/  USHF.R.U32.HI UR6, URZ, UR12, UR5 ;  /* 0x0000000cff067299 */ /* 0x000fe60008011605 */
[----:B------:R-:W-:Y:S01]  /*5940*/  UMOV UR5, UR11 ;  /* 0x0000000b00057c82 */ /* 0x000fe20008000000 */
[----:B------:R-:W-:Y:S02]  /*5950*/  UIMAD.WIDE.U32 UR10, UR7, UR40, URZ ;  /* 0x00000028070a72a5 */ /* 0x000fe4000f8e00ff */
[----:B------:R-:W-:Y:S02]  /*5960*/  USHF.R.U32.HI UR12, URZ, UR57, UR5 ;  /* 0x00000039ff0c7299 */ /* 0x000fe40008011605 */
[----:B------:R-:W-:Y:S01]  /*5970*/  USEL UR6, UR37, UR6, !UP0 ;  /* 0x0000000625067287 */ /* 0x000fe2000c000000 */
[----:B------:R-:W-:Y:S02]  /*5980*/  UMOV UR5, UR9 ;  /* 0x0000000900057c82 */ /* 0x000fe40008000000 */
[----:B------:R-:W-:Y:S01]  /*5990*/  UMOV UR10, UR11 ;  /* 0x0000000b000a7c82 */ /* 0x000fe20008000000 */
[----:B------:R-:W-:Y:S02]  /*59a0*/  @UP2 USHF.R.U32.HI UR4, URZ, UR41, UR5 ;  /* 0x00000029ff042299 */ /* 0x000fe40008011605 */
[----:B------:R-:W-:Y:S02]  /*59b0*/  @UP2 USHF.R.U32.HI UR7, URZ, UR41, UR10 ;  /* 0x00000029ff072299 */ /* 0x000fe4000801160a */
[----:B------:R-:W-:Y:S02]  /*59c0*/  UIMAD UR4, UR42, UR4, URZ ;  /* 0x000000042a0472a4 */ /* 0x000fe4000f8e02ff */
        /* <DEDUP_REMOVED lines=8> */
[----:B------:R-:W-:Y:S02]  /*5a50*/  USEL UR11, UR6, UR4, !UP2 ;  /* 0x00000004060b7287 */ /* 0x000fe4000d000000 */
[----:B------:R-:W-:Y:S02]  /*5a60*/  UIADD3 UR8, UPT, UPT, -UR5, URZ, URZ ;  /* 0x000000ff05087290 */ /* 0x000fe4000fffe1ff */
[----:B------:R-:W-:Y:S01]  /*5a70*/  UIADD3 UR10, UPT, UPT, -UR11, URZ, URZ ;  /* 0x000000ff0b0a7290 */ /* 0x000fe2000fffe1ff */
[----:B------:R-:W-:Y:S01]  /*5a80*/  @!UP0 UMOV UR4, UR9 ;  /* 0x0000000900048c82 */ /* 0x000fe20008000000 */
[----:B------:R-:W-:Y:S02]  /*5a90*/  UIADD3 UR9, UPT, UPT, -UR6, URZ, URZ ;  /* 0x000000ff06097290 */ /* 0x000fe4000fffe1ff */
[----:B------:R-:W-:Y:S02]  /*5aa0*/  @!UP0 USHF.R.U32.HI UR4, URZ, UR41, UR4 ;  /* 0x00000029ff048299 */ /* 0x000fe40008011604 */
[----:B------:R-:W-:Y:S02]  /*5ab0*/  UIMAD UR10, UR42, UR10, UR6 ;  /* 0x0000000a2a0a72a4 */ /* 0x000fe4000f8e0206 */
[----:B------:R-:W-:Y:S04]  /*5ac0*/  @!UP0 USEL UR4, UR5, UR4, !UP2 ;  /* 0x0000000405048287 */ /* 0x000fe8000d000000 */
[----:B------:R-:W-:Y:S02]  /*5ad0*/  @!UP0 UIMAD UR10, UR7, UR10, UR4 ;  /* 0x0000000a070a82a4 */ /* 0x000fe4000f8e0204 */
[----:B------:R-:W-:Y:S02]  /*5ae0*/  @!UP0 UIADD3 UR11, UPT, UPT, UR11, -UR4, URZ ;  /* 0x800000040b0b8290 */ /* 0x000fe4000fffe0ff */
[----:B------:R-:W-:Y:S02]  /*5af0*/  UIMAD UR7, UR43, UR8, UR38 ;  /* 0x000000082b0772a4 */ /* 0x000fe4000f8e0226 */
[----:B------:R-:W-:Y:S02]  /*5b00*/  @!UP0 UIMAD UR6, UR11, UR42, UR5 ;  /* 0x0000002a0b0682a4 */ /* 0x000fe4000f8e0205 */
[----:B------:R-:W-:Y:S01]  /*5b10*/  UIMAD UR4, UR58, UR9, UR37 ;  /* 0x000000093a0472a4 */ /* 0x000fe2000f8e0225 */
[----:B------:R-:W-:Y:S02]  /*5b20*/  @!UP0 UMOV UR5, UR10 ;  /* 0x0000000a00058c82 */ /* 0x000fe40008000000 */
[----:B------:R-:W-:Y:S02]  /*5b30*/  UIMAD UR38, UR5, UR43, UR7 ;  /* 0x0000002b052672a4 */ /* 0x000fe4000f8e0207 */
[----:B------:R-:W-:Y:S11]  /*5b40*/  UIMAD UR37, UR6, UR58, UR4 ;  /* 0x0000003a062572a4 */ /* 0x000ff6000f8e0204 */
[----:B------:R-:W-:Y:S01]  /*5b50*/  @!UPT UIADD3 URZ, UPT, UPT, URZ, URZ, URZ ;  /* 0x000000fffffff290 */ /* 0x000fe2000fffe0ff */
.L_x_91:
[----:B------:R-:W-:Y:S01]  /*5b60*/  UISETP.NE.AND UP0, UPT, UR39, 0x1, UPT ;  /* 0x000000012700788c */ /* 0x000fe2000bf05270 */
[----:B------:R-:W-:Y:S01]  /*5b70*/  LOP3.LUT P0, RZ, R60, 0x1b0, RZ, 0xc0, !PT ;  /* 0x000001b03cff7812 */ /* 0x000fe2000780c0ff */
[----:B------:R-:W-:Y:S01]  /*5b80*/  USHF.L.U32 UR50, UR16, 0x7, URZ ;  /* 0x0000000710327899 */ /* 0x000fe200080006ff */
[----:B------:R-:W-:Y:S01]  /*5b90*/  BSSY.RECONVERGENT B6, `(.L_x_92) ;  /* 0x0000034000067945 */ /* 0x000fe20003800200 */
[----:B------:R-:W-:Y:S01]  /*5ba0*/  USHF.L.U32 UR49, UR20, 0x6, URZ ;  /* 0x0000000614317899 */ /* 0x000fe200080006ff */
[----:B------:R-:W-:Y:S06]  /*5bb0*/  IADD3 R62, PT, PT, R62, 0x1, RZ ;  /* 0x000000013e3e7810 */ /* 0x000fec0007ffe0ff */
[----:B------:R-:W2:Y:S01]  /*5bc0*/  @!UP0 LDCU.128 UR12, c[0x0][0xb10] ;  /* 0x00016200ff0c87ac */ /* 0x000ea20008000c00 */
[----:B------:R-:W3:Y:S01]  /*5bd0*/  @!UP0 LDCU UR5, c[0x0][0xb0c] ;  /* 0x00016180ff0587ac */ /* 0x000ee20008000800 */
[----:B------:R-:W4:Y:S01]  /*5be0*/  @!UP0 LDCU UR10, c[0x0][0xb20] ;  /* 0x00016400ff0a87ac */ /* 0x000f220008000800 */
[----:B--2---:R-:W-:Y:S02]  /*5bf0*/  UIMAD.WIDE.U32 UR8, UR38, UR12, URZ ;  /* 0x0000000c260872a5 */ /* 0x004fe4000f8e00ff */
[----:B------:R-:W-:Y:S02]  /*5c00*/  UIMAD.WIDE.U32 UR6, UR37, UR15, URZ ;  /* 0x0000000f250672a5 */ /* 0x000fe4000f8e00ff */
[----:B------:R-:W-:Y:S03]  /*5c10*/  @!UP0 UISETP.NE.AND UP1, UPT, UR14, 0x1, UPT ;  /* 0x000000010e00888c */ /* 0x000fe6000bf25270 */
[----:B------:R-:W-:Y:S01]  /*5c20*/  @!UP0 UMOV UR4, UR9 ;  /* 0x0000000900048c82 */ /* 0x000fe20008000000 */
[----:B---3--:R-:W-:Y:S02]  /*5c30*/  @!UP0 UISETP.NE.AND UP2, UPT, UR5, 0x1, UPT ;  /* 0x000000010500888c */ /* 0x008fe4000bf45270 */
[----:B------:R-:W-:Y:S01]  /*5c40*/  @!UP0 USHF.R.U32.HI UR4, URZ, UR13, UR4 ;  /* 0x0000000dff048299 */ /* 0x000fe20008011604 */
[----:B------:R-:W-:Y:S02]  /*5c50*/  @!UP0 UMOV UR6, UR7 ;  /* 0x0000000700068c82 */ /* 0x000fe40008000000 */
[----:B----4-:R-:W-:Y:S02]  /*5c60*/  @!UP0 USHF.R.U32.HI UR6, URZ, UR10, UR6 ;  /* 0x0000000aff068299 */ /* 0x010fe40008011606 */
[----:B------:R-:W-:Y:S02]  /*5c70*/  @!UP0 USEL UR7, UR38, UR4, !UP2 ;  /* 0x0000000426078287 */ /* 0x000fe4000d000000 */
[----:B------:R-:W-:Y:S04]  /*5c80*/  @!UP0 USEL UR6, UR37, UR6, !UP1 ;  /* 0x0000000625068287 */ /* 0x000fe8000c800000 */
[----:B------:R-:W-:Y:S02]  /*5c90*/  @!UP0 UIADD3 UR4, UPT, UPT, -UR7, UR6, URZ ;  /* 0x0000000607048290 */ /* 0x000fe4000fffe1ff */
[----:B------:R-:W-:Y:S02]  /*5ca0*/  @!UP0 UIADD3 UR6, UPT, UPT, UR7, -UR6, URZ ;  /* 0x8000000607068290 */ /* 0x000fe4000fffe0ff */
[----:B------:R-:W-:Y:S02]  /*5cb0*/  @!UP0 UIMAD UR38, UR4, UR5, UR38 ;  /* 0x00000005042682a4 */ /* 0x000fe4000f8e0226 */
[----:B------:R-:W-:Y:S01]  /*5cc0*/  @!UP0 UIMAD UR37, UR6, UR14, UR37 ;  /* 0x0000000e062582a4 */ /* 0x000fe2000f8e0225 */
[----:B------:R-:W-:Y:S11]  /*5cd0*/  @!P0 BRA `(.L_x_93) ;  /* 0x00000000007c8947 */ /* 0x000ff60003800000 */
[----:B------:R-:W2:Y:S01]  /*5ce0*/  LDCU.64 UR8, c[0x4][0x80] ;  /* 0x01001000ff0877ac */ /* 0x000ea20008000a00 */
[----:B------:R-:W-:Y:S01]  /*5cf0*/  MOV R2, 0x0 ;  /* 0x0000000000027802 */ /* 0x000fe20000000f00 */
[----:B------:R-:W-:Y:S02]  /*5d00*/  HFMA2 R12, -RZ, RZ, 0, 5.9604644775390625e-08 ;  /* 0x00000001ff0c7431 */ /* 0x000fe400000001ff */
[----:B------:R-:W-:Y:S01]  /*5d10*/  IMAD.MOV.U32 R8, RZ, RZ, 0x70 ;  /* 0x00000070ff087424 */ /* 0x000fe200078e00ff */
[----:B------:R3:W4:Y:S01]  /*5d20*/  LDC.64 R14, c[0x4][R2] ;  /* 0x01000000020e7b82 */ /* 0x0007220000000a00 */
[----:B------:R-:W1:Y:S01]  /*5d30*/  LDCU.64 UR6, c[0x4][0x88] ;  /* 0x01001100ff0677ac */ /* 0x000e620008000a00 */
[----:B------:R-:W-:Y:S01]  /*5d40*/  IMAD.MOV.U32 R13, RZ, RZ, RZ ;  /* 0x000000ffff0d7224 */ /* 0x000fe200078e00ff */
[----:B------:R-:W1:Y:S01]  /*5d50*/  LDCU.64 UR4, c[0x4][0x8] ;  /* 0x01000100ff0477ac */ /* 0x000e620008000a00 */
[----:B--2---:R-:W-:Y:S01]  /*5d60*/  MOV R5, UR9 ;  /* 0x0000000900057c02 */ /* 0x004fe20008000f00 */
[----:B------:R-:W-:Y:S01]  /*5d70*/  IMAD.U32 R4, RZ, RZ, UR8 ;  /* 0x00000008ff047e24 */ /* 0x000fe2000f8e00ff */
[----:B-1----:R-:W-:Y:S01]  /*5d80*/  MOV R7, UR7 ;  /* 0x0000000700077c02 */ /* 0x002fe20008000f00 */
[----:B------:R-:W-:Y:S01]  /*5d90*/  IMAD.U32 R6, RZ, RZ, UR6 ;  /* 0x00000006ff067e24 */ /* 0x000fe2000f8e00ff */
[----:B------:R-:W-:Y:S01]  /*5da0*/  MOV R11, UR5 ;  /* 0x00000005000b7c02 */ /* 0x000fe20008000f00 */
[----:B------:R-:W-:Y:S02]  /*5db0*/  IMAD.U32 R10, RZ, RZ, UR4 ;  /* 0x00000004ff0a7e24 */ /* 0x000fe4000f8e00ff */
[----:B------:R-:W-:Y:S07]  /*5dc0*/  LEPC R20, `(.L_x_94) ;  /* 0x000000001014794e */ /* 0x000fee0000000000 */
[----:B---345:R-:W-:Y:S05]  /*5dd0*/  CALL.ABS.NOINC R14 ;  /* 0x000000000e007343 */ /* 0x038fea0003c00000 */
.L_x_94:
[----:B------:R-:W1:Y:S01]  /*5de0*/  LDCU.64 UR8, c[0x4][0x80] ;  /* 0x01001000ff0877ac */ /* 0x000e620008000a00 */
[----:B------:R-:W2:Y:S01]  /*5df0*/  LDC.64 R2, c[0x4][R2] ;  /* 0x0100000002027b82 */ /* 0x000ea20000000a00 */
[----:B------:R-:W-:Y:S02]  /*5e00*/  HFMA2 R12, -RZ, RZ, 0, 5.9604644775390625e-08 ;  /* 0x00000001ff0c7431 */ /* 0x000fe400000001ff */
[----:B------:R-:W-:Y:S02]  /*5e10*/  IMAD.MOV.U32 R8, RZ, RZ, 0x70 ;  /* 0x00000070ff087424 */ /* 0x000fe400078e00ff */
[----:B------:R-:W-:Y:S01]  /*5e20*/  IMAD.MOV.U32 R13, RZ, RZ, RZ ;  /* 0x000000ffff0d7224 */ /* 0x000fe200078e00ff */
[----:B------:R-:W3:Y:S01]  /*5e30*/  LDCU.64 UR6, c[0x4][0x88] ;  /* 0x01001100ff0677ac */ /* 0x000ee20008000a00 */
[----:B------:R-:W4:Y:S01]  /*5e40*/  LDCU.64 UR4, c[0x4][0x8] ;  /* 0x01000100ff0477ac */ /* 0x000f220008000a00 */
[----:B-1----:R-:W-:Y:S02]  /*5e50*/  MOV R4, UR8 ;  /* 0x0000000800047c02 */ /* 0x002fe40008000f00 */
[----:B------:R-:W-:Y:S02]  /*5e60*/  MOV R5, UR9 ;  /* 0x0000000900057c02 */ /* 0x000fe40008000f00 */
[----:B---3--:R-:W-:Y:S01]  /*5e70*/  MOV R7, UR7 ;  /* 0x0000000700077c02 */ /* 0x008fe20008000f00 */
[----:B------:R-:W-:Y:S01]  /*5e80*/  IMAD.U32 R6, RZ, RZ, UR6 ;  /* 0x00000006ff067e24 */ /* 0x000fe2000f8e00ff */
[----:B----4-:R-:W-:Y:S01]  /*5e90*/  MOV R11, UR5 ;  /* 0x00000005000b7c02 */ /* 0x010fe20008000f00 */
[----:B------:R-:W-:Y:S02]  /*5ea0*/  IMAD.U32 R10, RZ, RZ, UR4 ;  /* 0x00000004ff0a7e24 */ /* 0x000fe4000f8e00ff */
[----:B------:R-:W-:Y:S07]  /*5eb0*/  LEPC R20, `(.L_x_93) ;  /* 0x000000001014794e */ /* 0x000fee0000000000 */
[----:B--2---:R-:W-:Y:S05]  /*5ec0*/  CALL.ABS.NOINC R2 ;  /* 0x0000000002007343 */ /* 0x004fea0003c00000 */
.L_x_93:
[----:B------:R-:W-:Y:S05]  /*5ed0*/  BSYNC.RECONVERGENT B6 ;  /* 0x0000000000067941 */ /* 0x000fea0003800200 */
.L_x_92:
[----:B------:R-:W-:Y:S02]  /*5ee0*/  R2UR UR6, R59 ;  /* 0x000000003b0672ca */ /* 0x000fe400000e0000 */
[----:B------:R-:W-:Y:S02]  /*5ef0*/  R2UR UR5, R73 ;  /* 0x00000000490572ca */ /* 0x000fe400000e0000 */
[----:B------:R-:W-:Y:S02]  /*5f00*/  R2UR UR4, R72 ;  /* 0x00000000480472ca */ /* 0x000fe400000e0000 */
[----:B------:R-:W-:Y:S02]  /*5f10*/  ISETP.NE.U32.AND P4, PT, R54, RZ, PT ;  /* 0x000000ff3600720c */ /* 0x000fe40003f85070 */
[----:B------:R-:W-:Y:S02]  /*5f20*/  ISETP.NE.U32.AND P2, PT, RZ, UR54, PT ;  /* 0x00000036ff007c0c */ /* 0x000fe4000bf45070 */
[----:B------:R-:W-:Y:S02]  /*5f30*/  ISETP.NE.AND.EX P4, PT, R55, RZ, PT, P4 ;  /* 0x000000ff3700720c */ /* 0x000fe40003f85340 */
[----:B------:R-:W-:Y:S01]  /*5f40*/  ISETP.NE.AND.EX P2, PT, RZ, UR55, PT, P2 ;  /* 0x00000037ff007c0c */ /* 0x000fe2000bf45320 */
[----:B------:R-:W-:Y:S02]  /*5f50*/  UISETP.NE.AND UP2, UPT, UR6, URZ, UPT ;  /* 0x000000ff0600728c */ /* 0x000fe4000bf45270 */
[----:B------:R-:W-:Y:S04]  /*5f60*/  UISETP.NE.U32.AND UP0, UPT, UR5, URZ, UPT ;  /* 0x000000ff0500728c */ /* 0x000fe8000bf05070 */
[----:B------:R-:W-:Y:S01]  /*5f70*/  UISETP.NE.AND.EX UP1, UPT, UR4, URZ, UPT, UP0 ;  /* 0x000000ff0400728c */ /* 0x000fe2000bf25300 */
[----:B------:R-:W-:Y:S01]  /*5f80*/  PLOP3.LUT P1, PT, PT, PT, UP2, 0x80, 0x8 ;  /* 0x000000000008781c */ /* 0x000fe20003f2f028 */
[----:B------:R-:W-:Y:S03]  /*5f90*/  UPLOP3.LUT UP0, UPT, UPT, UPT, UPT, 0x40, 0x4 ;  /* 0x000000000004789c */ /* 0x000fe60003f0e870 */
[----:B------:R-:W-:Y:S06]  /*5fa0*/  @UP2 UPLOP3.LUT UP0, UPT, UPT, UPT, UP1, 0x80, 0x8 ;  /* 0x000000000008289c */ /* 0x000fec0003f0f010 */
[----:B------:R-:W-:Y:S01]  /*5fb0*/  PLOP3.LUT P0, PT, PT, PT, UP0, 0x80, 0x8 ;  /* 0x000000000008781c */ /* 0x000fe20003f0f008 */
[----:B------:R-:W-:Y:S01]  /*5fc0*/  @!UPT UIADD3 URZ, UPT, UPT, URZ, URZ, URZ ;  /* 0x000000fffffff290 */ /* 0x000fe2000fffe0ff */
[----:B------:R-:W-:Y:S11]  /*5fd0*/  BRA.U !UP1, `(.L_x_95) ;  /* 0x0000000109407547 */ /* 0x000ff6000b800000 */
[----:B------:R-:W-:Y:S01]  /*5fe0*/  UISETP.NE.U32.AND UP0, UPT, UR54, URZ, UPT ;  /* 0x000000ff3600728c */ /* 0x000fe2000bf05070 */
[----:B------:R-:W-:Y:S01]  /*5ff0*/  R2UR UR6, R73 ;  /* 0x00000000490672ca */ /* 0x000fe200000e0000 */
[----:B------:R-:W2:Y:S01]  /*6000*/  LDCU.64 UR8, c[0x0][0x358] ;  /* 0x00006b00ff0877ac */ /* 0x000ea20008000a00 */
[----:B------:R-:W-:Y:S02]  /*6010*/  HFMA2 R56, -RZ, RZ, 0, 5.9604644775390625e-08 ;  /* 0x00000001ff387431 */ /* 0x000fe400000001ff */
[----:B-1----:R-:W-:Y:S01]  /*6020*/  IMAD.MOV.U32 R0, RZ, RZ, 0x1 ;  /* 0x00000001ff007424 */ /* 0x002fe200078e00ff */
[----:B------:R-:W-:Y:S06]  /*6030*/  UISETP.NE.AND.EX UP0, UPT, UR55, URZ, UPT, UP0 ;  /* 0x000000ff3700728c */ /* 0x000fec000bf05300 */
[----:B------:R-:W-:Y:S05]  /*6040*/  PLOP3.LUT P3, PT, PT, PT, UP0, 0x80, 0x8 ;  /* 0x000000000008781c */ /* 0x000fea0003f6f008 */
[----:B------:R-:W1:Y:S01]  /*6050*/  @UP0 LDCU.64 UR4, c[0x0][0x888] ;  /* 0x00011100ff0407ac */ /* 0x000e620008000a00 */
[----:B------:R-:W-:Y:S07]  /*6060*/  @UP0 UIMAD UR6, UR36, UR6, URZ ;  /* 0x00000006240602a4 */ /* 0x000fee000f8e02ff */
[----:B------:R-:W-:Y:S01]  /*6070*/  @!P3 PRMT R56, R0, 0x7610, R56 ;  /* 0x000076100038b816 */ /* 0x000fe20000000038 */
[----:B-1----:R-:W-:Y:S06]  /*6080*/  @UP0 UIMAD.WIDE UR4, UR6, 0x4, UR4 ;  /* 0x00000004060408a5 */ /* 0x002fec000f8e0204 */
[----:B------:R-:W-:Y:S02]  /*6090*/  IMAD.U32 R2, RZ, RZ, UR4 ;  /* 0x00000004ff027e24 */ /* 0x000fe4000f8e00ff */
[----:B------:R-:W-:Y:S03]  /*60a0*/  IMAD.U32 R3, RZ, RZ, UR5 ;  /* 0x00000005ff037e24 */ /* 0x000fe6000f8e00ff */
[----:B------:R-:W1:Y:S02]  /*60b0*/  @!UP0 LDCU UR4, c[0x0][0x880] ;  /* 0x00011000ff0487ac */ /* 0x000e640008000800 */
[----:B--2--5:R2:W5:Y:S02]  /*60c0*/  @P3 LDG.E R27, desc[UR8][R2.64] ;  /* 0x00000008021b3981 */ /* 0x024564000c1e1900 */
[----:B-12---:R-:W-:Y:S02]  /*60d0*/  @!P3 MOV R27, UR4 ;  /* 0x00000004001bbc02 */ /* 0x006fe40008000f00 */
.L_x_95:
[----:B------:R-:W-:Y:S05]  /*60e0*/  @!P4 BRA `(.L_x_96) ;  /* 0x000000000024c947 */ /* 0x000fea0003800000 */
[----:B------:R-:W-:Y:S01]  /*60f0*/  ISETP.NE.U32.AND P3, PT, R52, RZ, PT ;  /* 0x000000ff3400720c */ /* 0x000fe20003f65070 */
[----:B------:R-:W2:Y:S03]  /*6100*/  LDCU.64 UR4, c[0x0][0x358] ;  /* 0x00006b00ff0477ac */ /* 0x000ea60008000a00 */
[----:B------:R-:W-:Y:S11]  /*6110*/  ISETP.NE.AND.EX P3, PT, R53, RZ, PT, P3 ;  /* 0x000000ff3500720c */ /* 0x000ff60003f65330 */
[----:B------:R-:W-:Y:S02]  /*6120*/  @!UPT UIADD3 URZ, UPT, UPT, URZ, URZ, URZ ;  /* 0x000000fffffff290 */ /* 0x000fe4000fffe0ff */
[----:B------:R-:W3:Y:S01]  /*6130*/  @P3 LDC.64 R2, c[0x0][0x8a8] ;  /* 0x00022a00ff023b82 */ /* 0x000ee20000000a00 */
[----:B-1----:R-:W-:Y:S04]  /*6140*/  @P3 IMAD R0, R54, UR36, RZ ;  /* 0x0000002436003c24 */ /* 0x002fe8000f8e02ff */
[----:B---3--:R-:W-:Y:S05]  /*6150*/  @P3 IMAD.WIDE R2, R0, 0x4, R2 ;  /* 0x0000000400023825 */ /* 0x008fea00078e0202 */
[----:B--2--5:R2:W5:Y:S02]  /*6160*/  @P3 LDG.E R24, desc[UR4][R2.64] ;  /* 0x0000000402183981 */ /* 0x024564000c1e1900 */
[----:B--2---:R-:W3:Y:S02]  /*6170*/  @!P3 LDC R24, c[0x0][0x8a0] ;  /* 0x00022800ff18bb82 */ /* 0x004ee40000000800 */
.L_x_96:
[----:B-----5:R-:W-:Y:S01]  /*6180*/  FSETP.NEU.AND P3, PT, R27, RZ, PT ;  /* 0x000000ff1b00720b */ /* 0x020fe20003f6d000 */
[----:B------:R-:W-:Y:S01]  /*6190*/  BSSY B1, `(.L_x_97) ;  /* 0x0000039000017945 */ /* 0x000fe20003800000 */
[----:B------:R-:W-:Y:S01]  /*61a0*/  SEL R3, RZ, 0xffffffff, P2 ;  /* 0xffffffffff037807 */ /* 0x000fe20001000000 */
[----:B------:R-:W-:Y:S01]  /*61b0*/  IMAD.MOV.U32 R35, RZ, RZ, 0x1 ;  /* 0x00000001ff237424 */ /* 0x000fe200078e00ff */
[----:B------:R-:W-:Y:S01]  /*61c0*/  @P1 LOP3.LUT P2, RZ, R56, 0xff, RZ, 0xc0, !PT ;  /* 0x000000ff38ff1812 */ /* 0x000fe2000784c0ff */
[----:B------:R-:W-:Y:S01]  /*61d0*/  IMAD R25, R22, 0x40, R23 ;  /* 0x0000004016197824 */ /* 0x000fe200078e0217 */
[----:B------:R-:W-:Y:S01]  /*61e0*/  @P1 SEL R2, RZ, 0xffffffff, P3 ;  /* 0xffffffffff021807 */ /* 0x000fe20001800000 */
[----:B------:R-:W-:Y:S01]  /*61f0*/  IMAD R63, R70, -0x10, R68 ;  /* 0xfffffff0463f7824 */ /* 0x000fe200078e0244 */
[----:B------:R-:W-:Y:S01]  /*6200*/  LOP3.LUT R66, R66, 0x1, RZ, 0x3c, !PT ;  /* 0x0000000142427812 */ /* 0x000fe200078e3cff */
[----:B------:R-:W-:Y:S01]  /*6210*/  IMAD.MOV.U32 R34, RZ, RZ, RZ ;  /* 0x000000ffff227224 */ /* 0x000fe200078e00ff */
[----:B------:R-:W-:Y:S02]  /*6220*/  @P0 SEL R2, R3, R2, !P2 ;  /* 0x0000000203020207 */ /* 0x000fe40005000000 */
[----:B------:R-:W-:Y:S02]  /*6230*/  CS2R R38, SRZ ;  /* 0x0000000000267805 */ /* 0x000fe4000001ff00 */
[----:B------:R-:W-:Y:S02]  /*6240*/  LEA R75, R22, UR44, 0x3 ;  /* 0x0000002c164b7c11 */ /* 0x000fe4000f8e18ff */
[----:B------:R-:W-:Y:S02]  /*6250*/  CS2R R36, SRZ ;  /* 0x0000000000247805 */ /* 0x000fe4000001ff00 */
[----:B------:R-:W-:Y:S02]  /*6260*/  @P1 LOP3.LUT R2, R2, 0x1, RZ, 0xc0, !PT ;  /* 0x0000000102021812 */ /* 0x000fe400078ec0ff */
[----:B------:R-:W-:Y:S02]  /*6270*/  CS2R R42, SRZ ;  /* 0x00000000002a7805 */ /* 0x000fe4000001ff00 */
[----:B-1----:R-:W-:Y:S02]  /*6280*/  SHF.L.U32 R0, R65, 0x1f, RZ ;  /* 0x0000001f41007819 */ /* 0x002fe400000006ff */
[----:B------:R-:W-:Y:S02]  /*6290*/  CS2R R40, SRZ ;  /* 0x0000000000287805 */ /* 0x000fe4000001ff00 */
[----:B------:R-:W-:Y:S02]  /*62a0*/  ISETP.NE.U32.OR P5, PT, R2, 0x1, !P1 ;  /* 0x000000010200780c */ /* 0x000fe40004fa5470 */
[----:B------:R-:W-:Y:S02]  /*62b0*/  CS2R R46, SRZ ;  /* 0x00000000002e7805 */ /* 0x000fe4000001ff00 */
[----:B------:R-:W-:Y:S02]  /*62c0*/  PLOP3.LUT P2, PT, PT, PT, UP1, 0x80, 0x8 ;  /* 0x000000000008781c */ /* 0x000fe40003f4f018 */
[----:B------:R-:W-:Y:S02]  /*62d0*/  CS2R R44, SRZ ;  /* 0x00000000002c7805 */ /* 0x000fe4000001ff00 */
[----:B------:R-:W-:Y:S02]  /*62e0*/  LOP3.LUT P4, R61, R56, 0xff, RZ, 0xc0, !PT ;  /* 0x000000ff383d7812 */ /* 0x000fe4000788c0ff */
[----:B------:R-:W-:Y:S02]  /*62f0*/  CS2R R50, SRZ ;  /* 0x0000000000327805 */ /* 0x000fe4000001ff00 */
[----:B------:R-:W-:Y:S02]  /*6300*/  SEL R2, RZ, 0xffffffff, P3 ;  /* 0xffffffffff027807 */ /* 0x000fe40001800000 */
[----:B------:R-:W-:Y:S02]  /*6310*/  CS2R R48, SRZ ;  /* 0x0000000000307805 */ /* 0x000fe4000001ff00 */
[----:B------:R-:W-:Y:S02]  /*6320*/  P2R R74, PR, RZ, 0x20 ;  /* 0x00000020ff4a7803 */ /* 0x000fe40000000000 */
[----:B------:R-:W-:Y:S02]  /*6330*/  @P5 SHF.L.U32 R4, R66, 0x1f, RZ ;  /* 0x0000001f42045819 */ /* 0x000fe400000006ff */
[----:B------:R-:W-:Y:S02]  /*6340*/  @P2 SEL R2, R3, R2, !P4 ;  /* 0x0000000203022207 */ /* 0x000fe40006000000 */
[----:B------:R-:W1:Y:S02]  /*6350*/  @P5 SYNCS.PHASECHK.TRANS64.TRYWAIT P1, [UR44+0x40], R4 ;  /* 0x00004004ff0055a7 */ /* 0x000e64000802112c */
[----:B------:R-:W-:Y:S04]  /*6360*/  LOP3.LUT R2, R2, 0x1, RZ, 0xc0, !PT ;  /* 0x0000000102027812 */ /* 0x000fe800078ec0ff */
[----:B------:R-:W-:Y:S04]  /*6370*/  ISETP.NE.U32.AND P2, PT, R2, 0x1, PT ;  /* 0x000000010200780c */ /* 0x000fe80003f45070 */
[----:B------:R-:W-:Y:S01]  /*6380*/  P2R R76, PR, RZ, 0x4 ;  /* 0x00000004ff4c7803 */ /* 0x000fe20000000000 */
[----:B------:R2:W4:Y:S01]  /*6390*/  SYNCS.PHASECHK.TRANS64.TRYWAIT P0, [R75+URZ+0xb0], R0 ;  /* 0x0000b0004b0075a7 */ /* 0x00052200080011ff */
[----:B-1----:R-:W-:Y:S01]  /*63a0*/  @P5 SEL R35, RZ, 0x1, !P1 ;  /* 0x00000001ff235807 */ /* 0x002fe20004800000 */
[----:B--2---:R-:W-:Y:S06]  /*63b0*/  @!P5 BRA `(.L_x_98) ;  /* 0x000000000058d947 */ /* 0x004fec0003800000 */
[----:B------:R-:W-:Y:S01]  /*63c0*/  IMAD.MOV.U32 R39, RZ, RZ, RZ ;  /* 0x000000ffff277224 */ /* 0x000fe200078e00ff */
[----:B------:R-:W-:Y:S01]  /*63d0*/  ISETP.NE.AND P1, PT, R35, RZ, PT ;  /* 0x000000ff2300720c */ /* 0x000fe20003f25270 */
[----:B------:R-:W-:Y:S01]  /*63e0*/  BSSY B0, `(.L_x_99) ;  /* 0x000000c000007945 */ /* 0x000fe20003800000 */
[----:B------:R-:W-:Y:S02]  /*63f0*/  CS2R R50, SRZ ;  /* 0x0000000000327805 */ /* 0x000fe4000001ff00 */
[----:B------:R-:W-:Y:S02]  /*6400*/  CS2R R48, SRZ ;  /* 0x0000000000307805 */ /* 0x000fe4000001ff00 */
[----:B------:R-:W-:Y:S02]  /*6410*/  CS2R R46, SRZ ;  /* 0x00000000002e7805 */ /* 0x000fe4000001ff00 */
[----:B------:R-:W-:Y:S02]  /*6420*/  CS2R R44, SRZ ;  /* 0x00000000002c7805 */ /* 0x000fe4000001ff00 */
[----:B------:R-:W-:Y:S02]  /*6430*/  CS2R R42, SRZ ;  /* 0x00000000002a7805 */ /* 0x000fe4000001ff00 */
[----:B------:R-:W-:Y:S02]  /*6440*/  CS2R R40, SRZ ;  /* 0x0000000000287805 */ /* 0x000fe4000001ff00 */
[----:B------:R-:W-:Y:S01]  /*6450*/  CS2R R36, SRZ ;  /* 0x0000000000247805 */ /* 0x000fe2000001ff00 */
[----:B------:R-:W-:Y:S06]  /*6460*/  @P1 BRA `(.L_x_100) ;  /* 0x00000000000c1947 */ /* 0x000fec0003800000 */
[----:B------:R-:W-:Y:S04]  /*6470*/  SHF.L.U32 R3, R66, 0x1f, RZ ;  /* 0x0000001f42037819 */ /* 0x000fe800000006ff */
[----:B------:R-:W1:Y:S02]  /*6480*/  SYNCS.PHASECHK.TRANS64.TRYWAIT P1, [UR44+0x40], R3 ;  /* 0x00004003ff0075a7 */ /* 0x000e64000802112c */
[----:B-1----:R-:W-:Y:S05]  /*6490*/  @!P1 BRA `(.L_x_101) ;  /* 0x0000003000789947 */ /* 0x002fea0003800000 */
.L_x_100:
[----:B------:R-:W-:Y:S05]  /*64a0*/  BSYNC B0 ;  /* 0x0000000000007941 */ /* 0x000fea0003800000 */
.L_x_99:
[----:B------:R-:W-:Y:S01]  /*64b0*/  ISETP.NE.AND P1, PT, R76, RZ, PT ;  /* 0x000000ff4c00720c */ /* 0x000fe20003f25270 */
[----:B------:R-:W-:Y:S11]  /*64c0*/  HFMA2 R34, -RZ, RZ, 0, 5.9604644775390625e-08 ;  /* 0x00000001ff227431 */ /* 0x000ff600000001ff */
[----:B------:R-:W-:Y:S01]  /*64d0*/  @!UPT UIADD3 URZ, UPT, UPT, URZ, URZ, URZ ;  /* 0x000000fffffff290 */ /* 0x000fe2000fffe0ff */
[----:B------:R2:W1:Y:S04]  /*64e0*/  @P1 LDS.128 R48, [R69] ;  /* 0x0000000045301984 */ /* 0x0004680000000c00 */
[----:B------:R2:W1:Y:S04]  /*64f0*/  @P1 LDS.128 R44, [R68+0x10] ;  /* 0x00001000442c1984 */ /* 0x0004680000000c00 */
[----:B------:R2:W1:Y:S04]  /*6500*/  @P1 LDS.128 R40, [R67+0x20] ;  /* 0x0000200043281984 */ /* 0x0004680000000c00 */
[----:B------:R2:W1:Y:S02]  /*6510*/  @P1 LDS.128 R36, [R63+0x30] ;  /* 0x000030003f241984 */ /* 0x0004640000000c00 */
.L_x_98:
[----:B------:R-:W-:Y:S05]  /*6520*/  BSYNC B1 ;  /* 0x0000000000017941 */ /* 0x000fea0003800000 */
.L_x_97:
[----:B-1----:R-:W-:Y:S04]  /*6530*/  SHF.R.U32.HI R2, RZ, 0x15, R25 ;  /* 0x00000015ff027819 */ /* 0x002fe80000011619 */
[----:B------:R-:W-:Y:S01]  /*6540*/  LOP3.LUT P1, RZ, R2, 0x3, R57, 0x48, !PT ;  /* 0x0000000302ff7812 */ /* 0x000fe20007824839 */
[----:B------:R-:W-:Y:S01]  /*6550*/  @!UPT UIADD3 URZ, UPT, UPT, URZ, URZ, URZ ;  /* 0x000000fffffff290 */ /* 0x000fe2000fffe0ff */
[----:B----4-:R-:W-:Y:S11]  /*6560*/  @P0 BRA `(.L_x_102) ;  /* 0x0000000000080947 */ /* 0x010ff60003800000 */
[----:B------:R-:W1:Y:S02]  /*6570*/  SYNCS.PHASECHK.TRANS64.TRYWAIT P0, [R75+URZ+0xb0], R0 ;  /* 0x0000b0004b0075a7 */ /* 0x000e6400080011ff */
[----:B-1----:R-:W-:Y:S05]  /*6580*/  @!P0 BRA `(.L_x_103) ;  /* 0x0000003000548947 */ /* 0x002fea0003800000 */
.L_x_102:
[----:B------:R-:W-:Y:S05]  /*6590*/  @!P1 BRA `(.L_x_104) ;  /* 0x0000000000409947 */ /* 0x000fea0003800000 */
[----:B------:R-:W4:Y:S01]  /*65a0*/  LDCU.64 UR8, c[0x4][0x70] ;  /* 0x01000e00ff0877ac */ /* 0x000f220008000a00 */
[----:B------:R-:W-:Y:S01]  /*65b0*/  MOV R3, 0x0 ;  /* 0x0000000000037802 */ /* 0x000fe20000000f00 */
[----:B------:R-:W-:Y:S02]  /*65c0*/  HFMA2 R12, -RZ, RZ, 0, 5.9604644775390625e-08 ;  /* 0x00000001ff0c7431 */ /* 0x000fe400000001ff */
[----:B------:R-:W-:Y:S02]  /*65d0*/  IMAD.MOV.U32 R8, RZ, RZ, 0x192 ;  /* 0x00000192ff087424 */ /* 0x000fe400078e00ff */
[----:B------:R-:W-:Y:S01]  /*65e0*/  IMAD.MOV.U32 R13, RZ, RZ, RZ ;  /* 0x000000ffff0d7224 */ /* 0x000fe200078e00ff */
[----:B------:R-:W5:Y:S01]  /*65f0*/  LDCU.64 UR6, c[0x4][0x78] ;  /* 0x01000f00ff0677ac */ /* 0x000f620008000a00 */
[----:B------:R-:W1:Y:S01]  /*6600*/  LDC.64 R2, c[0x4][R3] ;  /* 0x0100000003027b82 */ /* 0x000e620000000a00 */
[----:B------:R-:W2:Y:S01]  /*6610*/  LDCU.64 UR4, c[0x4][0x10] ;  /* 0x01000200ff0477ac */ /* 0x000ea20008000a00 */
[----:B----4-:R-:W-:Y:S01]  /*6620*/  MOV R5, UR9 ;  /* 0x0000000900057c02 */ /* 0x010fe20008000f00 */
[----:B------:R-:W-:Y:S01]  /*6630*/  IMAD.U32 R4, RZ, RZ, UR8 ;  /* 0x00000008ff047e24 */ /* 0x000fe2000f8e00ff */
[----:B-----5:R-:W-:Y:S01]  /*6640*/  MOV R7, UR7 ;  /* 0x0000000700077c02 */ /* 0x020fe20008000f00 */
[----:B------:R-:W-:Y:S01]  /*6650*/  IMAD.U32 R6, RZ, RZ, UR6 ;  /* 0x00000006ff067e24 */ /* 0x000fe2000f8e00ff */
[----:B--2---:R-:W-:Y:S01]  /*6660*/  MOV R11, UR5 ;  /* 0x00000005000b7c02 */ /* 0x004fe20008000f00 */
[----:B------:R-:W-:Y:S02]  /*6670*/  IMAD.U32 R10, RZ, RZ, UR4 ;  /* 0x00000004ff0a7e24 */ /* 0x000fe4000f8e00ff */
[----:B------:R-:W-:Y:S07]  /*6680*/  LEPC R20, `(.L_x_104) ;  /* 0x000000001014794e */ /* 0x000fee0000000000 */
[----:B-1-3--:R-:W-:Y:S05]  /*6690*/  CALL.ABS.NOINC R2 ;  /* 0x0000000002007343 */ /* 0x00afea0003c00000 */
.L_x_104:
[----:B------:R-:W-:Y:S01]  /*66a0*/  LOP3.LUT R20, R48, 0xffffe000, RZ, 0xc0, !PT ;  /* 0xffffe00030147812 */ /* 0x000fe200078ec0ff */
[----:B------:R-:W-:Y:S05]  /*66b0*/  WARPSYNC.ALL ;  /* 0x0000000000007948 */ /* 0x000fea0003800000 */
[----:B------:R-:W-:Y:S01]  /*66c0*/  R2UR UR4, R25 ;  /* 0x00000000190472ca */ /* 0x000fe200000e0000 */
[----:B------:R-:W-:Y:S01]  /*66d0*/  BSSY.RECONVERGENT B0, `(.L_x_105) ;  /* 0x0000058000007945 */ /* 0x000fe20003800200 */
[----:B------:R-:W-:Y:S02]  /*66e0*/  LOP3.LUT R21, R49, 0xffffe000, RZ, 0xc0, !PT ;  /* 0xffffe00031157812 */ /* 0x000fe400078ec0ff */
[----:B------:R-:W-:Y:S02]  /*66f0*/  LOP3.LUT R26, R50, 0xffffe000, RZ, 0xc0, !PT ;  /* 0xffffe000321a7812 */ /* 0x000fe400078ec0ff */
[----:B------:R-:W-:Y:S02]  /*6700*/  LOP3.LUT R33, R44, 0xffffe000, RZ, 0xc0, !PT ;  /* 0xffffe0002c217812 */ /* 0x000fe400078ec0ff */
[----:B------:R-:W-:Y:S05]  /*6710*/  ISETP.NE.AND P0, PT, R71, RZ, PT ;  /* 0x000000ff4700720c */ /* 0x000fea0003f05270 */
[----:B------:R-:W1:Y:S02]  /*6720*/  LDTM.x16 R4, tmem[UR4] ;  /* 0x00000004000479ee */ /* 0x000e640008240000 */
[C---:B-1-3--:R-:W-:Y:S01]  /*6730*/  FMUL R0, R24.reuse, R4 ;  /* 0x0000000418007220 */ /* 0x04afe20000400000 */
[C---:B------:R-:W-:Y:S01]  /*6740*/  FMUL R2, R24.reuse, R5 ;  /* 0x0000000518027220 */ /* 0x040fe20000400000 */
[C---:B------:R-:W-:Y:S01]  /*6750*/  FMUL R3, R24.reuse, R6 ;  /* 0x0000000618037220 */ /* 0x040fe20000400000 */
[----:B------:R-:W-:Y:S01]  /*6760*/  FMUL R7, R24, R7 ;  /* 0x0000000718077220 */ /* 0x000fe20000400000 */
[----:B------:R-:W-:Y:S01]  /*6770*/  FFMA R28, R27, R20, R0 ;  /* 0x000000141b1c7223 */ /* 0x000fe20000000000 */
[----:B------:R-:W-:Y:S01]  /*6780*/  LOP3.LUT R20, R51, 0xffffe000, RZ, 0xc0, !PT ;  /* 0xffffe00033147812 */ /* 0x000fe200078ec0ff */
[C---:B------:R-:W-:Y:S01]  /*6790*/  FFMA R29, R27.reuse, R21, R2 ;  /* 0x000000151b1d7223 */ /* 0x040fe20000000002 */
[----:B------:R-:W-:Y:S01]  /*67a0*/  LOP3.LUT R21, R46, 0xffffe000, RZ, 0xc0, !PT ;  /* 0xffffe0002e157812 */ /* 0x000fe200078ec0ff */
[----:B------:R-:W-:Y:S01]  /*67b0*/  FFMA R30, R27, R26, R3 ;  /* 0x0000001a1b1e7223 */ /* 0x000fe20000000003 */
[----:B------:R-:W-:Y:S01]  /*67c0*/  LOP3.LUT R26, R45, 0xffffe000, RZ, 0xc0, !PT ;  /* 0xffffe0002d1a7812 */ /* 0x000fe200078ec0ff */
[----:B------:R-:W-:Y:S01]  /*67d0*/  FFMA R31, R27, R20, R7 ;  /* 0x000000141b1f7223 */ /* 0x000fe20000000007 */
[----:B------:R-:W-:Y:S01]  /*67e0*/  LOP3.LUT R20, R47, 0xffffe000, RZ, 0xc0, !PT ;  /* 0xffffe0002f147812 */ /* 0x000fe200078ec0ff */
[C---:B------:R-:W-:Y:S01]  /*67f0*/  FMUL R4, R24.reuse, R8 ;  /* 0x0000000818047220 */ /* 0x040fe20000400000 */
[----:B------:R-:W-:Y:S01]  /*6800*/  F2FP.TF32.F32.PACK_B R28, R28 ;  /* 0x0000001cff1c723e */ /* 0x000fe200024050ff */
[C---:B------:R-:W-:Y:S01]  /*6810*/  FMUL R5, R24.reuse, R9 ;  /* 0x0000000918057220 */ /* 0x040fe20000400000 */
[----:B------:R-:W-:Y:S01]  /*6820*/  F2FP.TF32.F32.PACK_B R29, R29 ;  /* 0x0000001dff1d723e */ /* 0x000fe200024050ff */
[C---:B------:R-:W-:Y:S01]  /*6830*/  FMUL R6, R24.reuse, R10 ;  /* 0x0000000a18067220 */ /* 0x040fe20000400000 */
[----:B------:R-:W-:Y:S01]  /*6840*/  FMUL R11, R24, R11 ;  /* 0x0000000b180b7220 */ /* 0x000fe20000400000 */
[----:B------:R-:W-:Y:S01]  /*6850*/  F2FP.TF32.F32.PACK_B R30, R30 ;  /* 0x0000001eff1e723e */ /* 0x000fe200024050ff */
[C---:B------:R-:W-:Y:S01]  /*6860*/  FFMA R4, R27.reuse, R33, R4 ;  /* 0x000000211b047223 */ /* 0x040fe20000000004 */
[----:B------:R-:W-:Y:S01]  /*6870*/  F2FP.TF32.F32.PACK_B R31, R31 ;  /* 0x0000001fff1f723e */ /* 0x000fe200024050ff */
[C---:B------:R-:W-:Y:S01]  /*6880*/  FFMA R5, R27.reuse, R26, R5 ;  /* 0x0000001a1b057223 */ /* 0x040fe20000000005 */
[C---:B------:R-:W-:Y:S01]  /*6890*/  FFMA R6, R27.reuse, R21, R6 ;  /* 0x000000151b067223 */ /* 0x040fe20000000006 */
[----:B------:R-:W-:Y:S01]  /*68a0*/  FFMA R7, R27, R20, R11 ;  /* 0x000000141b077223 */ /* 0x000fe2000000000b */
[----:B------:R-:W-:Y:S01]  /*68b0*/  LOP3.LUT R33, R40, 0xffffe000, RZ, 0xc0, !PT ;  /* 0xffffe00028217812 */ /* 0x000fe200078ec0ff */
[----:B------:R1:W-:Y:S01]  /*68c0*/  STS.128 [R69], R28 ;  /* 0x0000001c45007388 */ /* 0x0003e20000000c00 */
[----:B------:R-:W-:Y:S01]  /*68d0*/  LOP3.LUT R26, R41, 0xffffe000, RZ, 0xc0, !PT ;  /* 0xffffe000291a7812 */ /* 0x000fe200078ec0ff */
[C---:B------:R-:W-:Y:S01]  /*68e0*/  FMUL R8, R24.reuse, R12 ;  /* 0x0000000c18087220 */ /* 0x040fe20000400000 */
[----:B------:R-:W-:Y:S01]  /*68f0*/  FMUL R9, R24, R13 ;  /* 0x0000000d18097220 */ /* 0x000fe20000400000 */
[----:B------:R-:W-:Y:S01]  /*6900*/  LOP3.LUT R21, R42, 0xffffe000, RZ, 0xc0, !PT ;  /* 0xffffe0002a157812 */ /* 0x000fe200078ec0ff */
[C---:B------:R-:W-:Y:S01]  /*6910*/  FMUL R10, R24.reuse, R14 ;  /* 0x0000000e180a7220 */ /* 0x040fe20000400000 */
[----:B------:R-:W-:Y:S01]  /*6920*/  LOP3.LUT R20, R43, 0xffffe000, RZ, 0xc0, !PT ;  /* 0xffffe0002b147812 */ /* 0x000fe200078ec0ff */
[----:B------:R-:W-:Y:S01]  /*6930*/  FMUL R15, R24, R15 ;  /* 0x0000000f180f7220 */ /* 0x000fe20000400000 */
[----:B------:R-:W-:Y:S01]  /*6940*/  F2FP.TF32.F32.PACK_B R4, R4 ;  /* 0x00000004ff04723e */ /* 0x000fe200024050ff */
[C---:B------:R-:W-:Y:S01]  /*6950*/  FFMA R8, R27.reuse, R33, R8 ;  /* 0x000000211b087223 */ /* 0x040fe20000000008 */
[----:B------:R-:W-:Y:S01]  /*6960*/  F2FP.TF32.F32.PACK_B R5, R5 ;  /* 0x00000005ff05723e */ /* 0x000fe200024050ff */
[C---:B------:R-:W-:Y:S01]  /*6970*/  FFMA R9, R27.reuse, R26, R9 ;  /* 0x0000001a1b097223 */ /* 0x040fe20000000009 */
[----:B------:R-:W-:Y:S01]  /*6980*/  F2FP.TF32.F32.PACK_B R6, R6 ;  /* 0x00000006ff06723e */ /* 0x000fe200024050ff */
[C---:B------:R-:W-:Y:S01]  /*6990*/  FFMA R10, R27.reuse, R21, R10 ;  /* 0x000000151b0a7223 */ /* 0x040fe2000000000a */
[----:B------:R-:W-:Y:S01]  /*69a0*/  F2FP.TF32.F32.PACK_B R7, R7 ;  /* 0x00000007ff07723e */ /* 0x000fe200024050ff */
[----:B------:R-:W-:Y:S01]  /*69b0*/  FFMA R11, R27, R20, R15 ;  /* 0x000000141b0b7223 */ /* 0x000fe2000000000f */
[----:B------:R-:W-:Y:S01]  /*69c0*/  LOP3.LUT R33, R36, 0xffffe000, RZ, 0xc0, !PT ;  /* 0xffffe00024217812 */ /* 0x000fe200078ec0ff */
[C---:B------:R-:W-:Y:S01]  /*69d0*/  FMUL R12, R24.reuse, R16 ;  /* 0x00000010180c7220 */ /* 0x040fe20000400000 */
[----:B------:R-:W-:Y:S01]  /*69e0*/  LOP3.LUT R26, R37, 0xffffe000, RZ, 0xc0, !PT ;  /* 0xffffe000251a7812 */ /* 0x000fe200078ec0ff */
[----:B------:R1:W-:Y:S01]  /*69f0*/  STS.128 [R68+0x10], R4 ;  /* 0x0000100444007388 */ /* 0x0003e20000000c00 */
        /* <DEDUP_REMOVED lines=13> */
[----:B------:R-:W-:Y:S02]  /*6ad0*/  F2FP.TF32.F32.PACK_B R12, R12 ;  /* 0x0000000cff0c723e */ /* 0x000fe400024050ff */
[----:B------:R-:W-:Y:S01]  /*6ae0*/  F2FP.TF32.F32.PACK_B R13, R13 ;  /* 0x0000000dff0d723e */ /* 0x000fe200024050ff */
[----:B------:R1:W-:Y:S01]  /*6af0*/  STS.128 [R67+0x20], R8 ;  /* 0x0000200843007388 */ /* 0x0003e20000000c00 */
[----:B------:R-:W-:Y:S02]  /*6b00*/  F2FP.TF32.F32.PACK_B R14, R14 ;  /* 0x0000000eff0e723e */ /* 0x000fe400024050ff */
[----:B------:R-:W-:Y:S05]  /*6b10*/  F2FP.TF32.F32.PACK_B R15, R15 ;  /* 0x0000000fff0f723e */ /* 0x000fea00024050ff */
[----:B------:R1:W-:Y:S01]  /*6b20*/  STS.128 [R63+0x30], R12 ;  /* 0x0000300c3f007388 */ /* 0x0003e20000000c00 */
[----:B------:R-:W-:Y:S01]  /*6b30*/  @!PT LDS RZ, [RZ] ;  /* 0x00000000fffff984 */ /* 0x000fe20000000800 */
[----:B------:R-:W-:Y:S01]  /*6b40*/  @!PT LDS RZ, [RZ] ;  /* 0x00000000fffff984 */ /* 0x000fe20000000800 */
[----:B------:R-:W-:Y:S01]  /*6b50*/  @!PT LDS RZ, [RZ] ;  /* 0x00000000fffff984 */ /* 0x000fe20000000800 */
[----:B------:R-:W-:Y:S01]  /*6b60*/  @!PT LDS RZ, [RZ] ;  /* 0x00000000fffff984 */ /* 0x000fe20000000800 */
[----:B------:R3:W-:Y:S07]  /*6b70*/  MEMBAR.ALL.CTA ;  /* 0x0000000000007992 */ /* 0x0007ee0000008000 */
[----:B---3--:R-:W3:Y:S02]  /*6b80*/  FENCE.VIEW.ASYNC.S ;  /* 0x00000000000073c6 */ /* 0x008ee40000000000 */
[----:B---3--:R-:W-:Y:S06]  /*6b90*/  BAR.SYNC.DEFER_BLOCKING 0x1, 0x80 ;  /* 0x0042000000007b1d */ /* 0x008fec0000010000 */
[----:B------:R-:W-:Y:S05]  /*6ba0*/  @P0 BRA `(.L_x_106) ;  /* 0x0000000000280947 */ /* 0x000fea0003800000 */
[----:B------:R-:W3:Y:S01]  /*6bb0*/  LDCU.64 UR6, c[0x0][0x348] ;  /* 0x00006900ff0677ac */ /* 0x000ee20008000a00 */
[----:B------:R-:W-:Y:S01]  /*6bc0*/  UIADD3 UR4, UPT, UPT, UR44, 0x200, URZ ;  /* 0x000002002c047890 */ /* 0x000fe2000fffe0ff */
[----:B------:R-:W-:Y:S05]  /*6bd0*/  UMOV UR51, UR36 ;  /* 0x0000002400337c82 */ /* 0x000fea0008000000 */
[----:B------:R-:W-:Y:S04]  /*6be0*/  MOV R60, UR4 ;  /* 0x00000004003c7c02 */ /* 0x000fe80008000f00 */
[----:B------:R-:W-:Y:S01]  /*6bf0*/  R2UR UR48, R60 ;  /* 0x000000003c3072ca */ /* 0x000fe200000e0000 */
[----:B---3--:R-:W-:Y:S04]  /*6c00*/  UIADD3 UR4, UP0, UPT, UR6, 0x680, URZ ;  /* 0x0000068006047890 */ /* 0x008fe8000ff1e0ff */
[----:B------:R-:W-:Y:S09]  /*6c10*/  UIADD3.X UR5, UPT, UPT, URZ, UR7, URZ, UP0, !UPT ;  /* 0x00000007ff057290 */ /* 0x000ff200087fe4ff */
[----:B------:R3:W-:Y:S01]  /*6c20*/  UTMASTG.3D [UR48], [UR4] ;  /* 0x00000030040073b5 */ /* 0x0007e20008010000 */
[----:B------:R0:W-:Y:S01]  /*6c30*/  UTMACMDFLUSH ;  /* 0x00000000000079b7 */ /* 0x0001e20000000000 */
[----:B---3--:R-:W-:Y:S04]  /*6c40*/  DEPBAR.LE SB0, 0x1 ;  /* 0x000080400000791a */ /* 0x008fe80000000000 */
.L_x_106:
[----:B------:R-:W-:Y:S05]  /*6c50*/  BSYNC.RECONVERGENT B0 ;  /* 0x0000000000007941 */ /* 0x000fea0003800200 */
.L_x_105:
[----:B------:R-:W-:Y:S01]  /*6c60*/  BAR.SYNC.DEFER_BLOCKING 0x1, 0x80 ;  /* 0x0042000000007b1d */ /* 0x000fe20000010000 */
[----:B------:R-:W-:Y:S01]  /*6c70*/  ISETP.NE.AND P1, PT, R74, RZ, PT ;  /* 0x000000ff4a00720c */ /* 0x000fe20003f25270 */
[----:B------:R-:W-:Y:S01]  /*6c80*/  UISETP.NE.AND UP0, UPT, UR52, URZ, UPT ;  /* 0x000000ff3400728c */ /* 0x000fe2000bf05270 */
[----:B------:R-:W-:Y:S11]  /*6c90*/  LEA R3, R34, UR44, 0x3 ;  /* 0x0000002c22037c11 */ /* 0x000ff6000f8e18ff */
[----:B------:R-:W-:Y:S01]  /*6ca0*/  @P1 SHF.L.U32 R2, R66, 0x1f, RZ ;  /* 0x0000001f42021819 */ /* 0x000fe200000006ff */
[----:B------:R-:W-:Y:S06]  /*6cb0*/  BRA.U !UP0, `(.L_x_107) ;  /* 0x0000000108247547 */ /* 0x000fec000b800000 */
[----:B-1----:R-:W-:Y:S01]  /*6cc0*/  IMAD.U32 R5, RZ, RZ, UR46 ;  /* 0x0000002eff057e24 */ /* 0x002fe2000f8e00ff */
[----:B------:R-:W-:Y:S01]  /*6cd0*/  MOV R0, UR47 ;  /* 0x0000002f00007c02 */ /* 0x000fe20008000f00 */
[----:B------:R-:W-:Y:S03]  /*6ce0*/  UIADD3 UR4, UPT, UPT, UR46, 0x1, URZ ;  /* 0x000000012e047890 */ /* 0x000fe6000fffe0ff */
[----:B------:R-:W-:Y:S01]  /*6cf0*/  @P1 LEA R5, R5, UR44, 0x3 ;  /* 0x0000002c05051c11 */ /* 0x000fe2000f8e18ff */
[----:B------:R-:W-:Y:S04]  /*6d00*/  UISETP.NE.AND UP0, UPT, UR4, 0x4, UPT ;  /* 0x000000040400788c */ /* 0x000fe8000bf05270 */
[----:B------:R-:W-:Y:S01]  /*6d10*/  @P1 VIADD R5, R5, 0x60 ;  /* 0x0000006005051836 */ /* 0x000fe20000000000 */
[----:B------:R-:W-:Y:S04]  /*6d20*/  USEL UR46, UR4, URZ, UP0 ;  /* 0x000000ff042e7287 */ /* 0x000fe80008000000 */
[----:B------:R-:W-:Y:S04]  /*6d30*/  @P1 PRMT R0, R0, 0x654, R5 ;  /* 0x0000065400001816 */ /* 0x000fe80000000005 */
[----:B------:R3:W-:Y:S04]  /*6d40*/  @P1 SYNCS.ARRIVE.TRANS64.RED.A1T0 RZ, [R0+URZ], RZ ;  /* 0x000000ff00ff19a7 */ /* 0x0007e800081004ff */
.L_x_107:
[----:B------:R-:W4:Y:S01]  /*6d50*/  @P1 SYNCS.PHASECHK.TRANS64.TRYWAIT P0, [R3+URZ+0x40], R2 ;  /* 0x00004002030015a7 */ /* 0x000f2200080011ff */
[----:B------:R-:W-:Y:S01]  /*6d60*/  BSSY B1, `(.L_x_108) ;  /* 0x0000016000017945 */ /* 0x000fe20003800000 */
[----:B----4-:R-:W-:Y:S03]  /*6d70*/  @P1 SEL R35, RZ, 0x1, !P0 ;  /* 0x00000001ff231807 */ /* 0x010fe60004000000 */
[----:B------:R-:W-:Y:S05]  /*6d80*/  @!P1 BRA `(.L_x_109) ;  /* 0x00000000004c9947 */ /* 0x000fea0003800000 */
[----:B------:R-:W-:Y:S01]  /*6d90*/  ISETP.NE.AND P0, PT, R35, RZ, PT ;  /* 0x000000ff2300720c */ /* 0x000fe20003f05270 */
[----:B------:R-:W-:Y:S01]  /*6da0*/  BSSY B0, `(.L_x_110) ;  /* 0x000000b000007945 */ /* 0x000fe20003800000 */
[----:B------:R-:W-:Y:S11]  /*6db0*/  ISETP.NE.AND P1, PT, R76, RZ, PT ;  /* 0x000000ff4c00720c */ /* 0x000ff60003f25270 */
[----:B------:R-:W-:Y:S02]  /*6dc0*/  @!UPT UIADD3 URZ, UPT, UPT, URZ, URZ, URZ ;  /* 0x000000fffffff290 */ /* 0x000fe4000fffe0ff */
[C---:B-1----:R-:W-:Y:S01]  /*6dd0*/  @P1 IMAD R6, R34.reuse, 0x2000, R69 ;  /* 0x0000200022061824 */ /* 0x042fe200078e0245 */
[C---:B------:R-:W-:Y:S01]  /*6de0*/  @P1 LEA R4, R34.reuse, R67, 0xd ;  /* 0x0000004322041211 */ /* 0x040fe200078e68ff */
[C---:B------:R-:W-:Y:S02]  /*6df0*/  @P1 IMAD R5, R34.reuse, 0x2000, R68 ;  /* 0x0000200022051824 */ /* 0x040fe400078e0244 */
[----:B------:R-:W-:Y:S01]  /*6e00*/  @P1 IMAD R2, R34, 0x2000, R63 ;  /* 0x0000200022021824 */ /* 0x000fe200078e023f */
[----:B------:R-:W-:Y:S06]  /*6e10*/  @P0 BRA `(.L_x_111) ;  /* 0x00000000000c0947 */ /* 0x000fec0003800000 */
[----:B---3--:R-:W-:Y:S04]  /*6e20*/  SHF.L.U32 R0, R66, 0x1f, RZ ;  /* 0x0000001f42007819 */ /* 0x008fe800000006ff */
[----:B------:R-:W1:Y:S02]  /*6e30*/  SYNCS.PHASECHK.TRANS64.TRYWAIT P0, [R3+URZ+0x40], R0 ;  /* 0x00004000030075a7 */ /* 0x000e6400080011ff */
[----:B-1----:R-:W-:Y:S05]  /*6e40*/  @!P0 BRA `(.L_x_112) ;  /* 0x0000002800388947 */ /* 0x002fea0003800000 */
.L_x_111:
[----:B------:R-:W-:Y:S05]  /*6e50*/  BSYNC B0 ;  /* 0x0000000000007941 */ /* 0x000fea0003800000 */
.L_x_110:
[----:B------:R-:W-:Y:S02]  /*6e60*/  ISETP.NE.AND P0, PT, R76, RZ, PT ;  /* 0x000000ff4c00720c */ /* 0x000fe40003f05270 */
[----:B------:R-:W-:Y:S11]  /*6e70*/  IADD3 R34, PT, PT, R34, 0x1, RZ ;  /* 0x0000000122227810 */ /* 0x000ff60007ffe0ff */
[----:B------:R4:W1:Y:S04]  /*6e80*/  @P0 LDS.128 R48, [R6] ;  /* 0x0000000006300984 */ /* 0x0008680000000c00 */
[----:B------:R4:W1:Y:S04]  /*6e90*/  @P0 LDS.128 R44, [R5+0x10] ;  /* 0x00001000052c0984 */ /* 0x0008680000000c00 */
[----:B------:R4:W1:Y:S04]  /*6ea0*/  @P0 LDS.128 R40, [R4+0x20] ;  /* 0x0000200004280984 */ /* 0x0008680000000c00 */
[----:B------:R4:W1:Y:S02]  /*6eb0*/  @P0 LDS.128 R36, [R2+0x30] ;  /* 0x0000300002240984 */ /* 0x0008640000000c00 */
.L_x_109:
[----:B------:R-:W-:Y:S05]  /*6ec0*/  BSYNC B1 ;  /* 0x0000000000017941 */ /* 0x000fea0003800000 */
.L_x_108:
[----:B-1-3--:R-:W-:Y:S05]  /*6ed0*/  VIADD R0, R25, 0x10 ;  /* 0x0000001019007836 */ /* 0x00afea0000000000 */
[----:B------:R-:W-:Y:S04]  /*6ee0*/  SHF.R.U32.HI R0, RZ, 0x15, R0 ;  /* 0x00000015ff007819 */ /* 0x000fe80000011600 */
[----:B------:R-:W-:Y:S11]  /*6ef0*/  LOP3.LUT P0, RZ, R0, 0x3, R57, 0x48, !PT ;  /* 0x0000000300ff7812 */ /* 0x000ff60007804839 */
[----:B------:R-:W-:Y:S02]  /*6f00*/  @!UPT UIADD3 URZ, UPT, UPT, URZ, URZ, URZ ;  /* 0x000000fffffff290 */ /* 0x000fe4000fffe0ff */
[----:B------:R-:W-:Y:S05]  /*6f10*/  @!P0 BRA `(.L_x_113) ;  /* 0x0000000000408947 */ /* 0x000fea0003800000 */
[----:B------:R-:W1:Y:S01]  /*6f20*/  LDCU.64 UR8, c[0x4][0x70] ;  /* 0x01000e00ff0877ac */ /* 0x000e620008000a00 */
[----:B------:R-:W-:Y:S01]  /*6f30*/  MOV R3, 0x0 ;  /* 0x0000000000037802 */ /* 0x000fe20000000f00 */
[----:B------:R-:W-:Y:S02]  /*6f40*/  HFMA2 R12, -RZ, RZ, 0, 5.9604644775390625e-08 ;  /* 0x00000001ff0c7431 */ /* 0x000fe400000001ff */
[----:B------:R-:W-:Y:S02]  /*6f50*/  IMAD.MOV.U32 R8, RZ, RZ, 0x192 ;  /* 0x00000192ff087424 */ /* 0x000fe400078e00ff */
[----:B------:R-:W-:Y:S01]  /*6f60*/  IMAD.MOV.U32 R13, RZ, RZ, RZ ;  /* 0x000000ffff0d7224 */ /* 0x000fe200078e00ff */
[----:B------:R-:W3:Y:S01]  /*6f70*/  LDCU.64 UR6, c[0x4][0x78] ;  /* 0x01000f00ff0677ac */ /* 0x000ee20008000a00 */
[----:B----4-:R-:W4:Y:S01]  /*6f80*/  LDC.64 R2, c[0x4][R3] ;  /* 0x0100000003027b82 */ /* 0x010f220000000a00 */
[----:B------:R-:W5:Y:S01]  /*6f90*/  LDCU.64 UR4, c[0x4][0x10] ;  /* 0x01000200ff0477ac */ /* 0x000f620008000a00 */
[----:B-1----:R-:W-:Y:S01]  /*6fa0*/  MOV R5, UR9 ;  /* 0x0000000900057c02 */ /* 0x002fe20008000f00 */
[----:B------:R-:W-:Y:S01]  /*6fb0*/  IMAD.U32 R4, RZ, RZ, UR8 ;  /* 0x00000008ff047e24 */ /* 0x000fe2000f8e00ff */
[----:B---3--:R-:W-:Y:S01]  /*6fc0*/  MOV R7, UR7 ;  /* 0x0000000700077c02 */ /* 0x008fe20008000f00 */
[----:B------:R-:W-:Y:S01]  /*6fd0*/  IMAD.U32 R6, RZ, RZ, UR6 ;  /* 0x00000006ff067e24 */ /* 0x000fe2000f8e00ff */
[----:B-----5:R-:W-:Y:S01]  /*6fe0*/  MOV R11, UR5 ;  /* 0x00000005000b7c02 */ /* 0x020fe20008000f00 */
[----:B------:R-:W-:Y:S02]  /*6ff0*/  IMAD.U32 R10, RZ, RZ, UR4 ;  /* 0x00000004ff0a7e24 */ /* 0x000fe4000f8e00ff */
[----:B------:R-:W-:Y:S07]  /*7000*/  LEPC R20, `(.L_x_113) ;  /* 0x000000001014794e */ /* 0x000fee0000000000 */
[----:B--2-4-:R-:W-:Y:S05]  /*7010*/  CALL.ABS.NOINC R2 ;  /* 0x0000000002007343 */ /* 0x014fea0003c00000 */
.L_x_113:
[----:B------:R-:W-:Y:S01]  /*7020*/  ISETP.NE.AND P6, PT, R74, RZ, PT ;  /* 0x000000ff4a00720c */ /* 0x000fe20003fc5270 */
[----:B------:R-:W-:Y:S05]  /*7030*/  WARPSYNC.ALL ;  /* 0x0000000000007948 */ /* 0x000fea0003800000 */
[----:B------:R-:W-:Y:S01]  /*7040*/  R2UR UR4, R25 ;  /* 0x00000000190472ca */ /* 0x000fe200000e0000 */
[----:B------:R-:W-:Y:S01]  /*7050*/  IMAD.U32 R77, RZ, RZ, UR46 ;  /* 0x0000002eff4d7e24 */ /* 0x000fe2000f8e00ff */
[----:B------:R-:W-:Y:S01]  /*7060*/  LOP3.LUT R20, R48, 0xffffe000, RZ, 0xc0, !PT ;  /* 0xffffe00030147812 */ /* 0x000fe200078ec0ff */
[----:B------:R-:W-:Y:S01]  /*7070*/  BSSY.RECONVERGENT B0, `(.L_x_114) ;  /* 0x000005e000007945 */ /* 0x000fe20003800200 */
[----:B------:R-:W-:Y:S02]  /*7080*/  LOP3.LUT R21, R49, 0xffffe000, RZ, 0xc0, !PT ;  /* 0xffffe00031157812 */ /* 0x000fe400078ec0ff */
[----:B------:R-:W-:Y:S02]  /*7090*/  LOP3.LUT R26, R51, 0xffffe000, RZ, 0xc0, !PT ;  /* 0xffffe000331a7812 */ /* 0x000fe400078ec0ff */
[----:B------:R-:W-:Y:S01]  /*70a0*/  @P6 LEA R0, R77, UR44, 0x3 ;  /* 0x0000002c4d006c11 */ /* 0x000fe2000f8e18ff */
[----:B------:R-:W-:Y:S01]  /*70b0*/  IMAD.U32 R77, RZ, RZ, UR47 ;  /* 0x0000002fff4d7e24 */ /* 0x000fe2000f8e00ff */
[----:B------:R-:W-:Y:S02]  /*70c0*/  LOP3.LUT R33, R44, 0xffffe000, RZ, 0xc0, !PT ;  /* 0xffffe0002c217812 */ /* 0x000fe400078ec0ff */
[----:B------:R-:W-:Y:S01]  /*70d0*/  LOP3.LUT R32, R45, 0xffffe000, RZ, 0xc0, !PT ;  /* 0xffffe0002d207812 */ /* 0x000fe200078ec0ff */
[----:B----4-:R-:W1:Y:S01]  /*70e0*/  LDTM.x16 R4, tmem[UR4+0x10] ;  /* 0x00001004000479ee */ /* 0x010e620008240000 */
[----:B------:R-:W-:Y:S01]  /*70f0*/  ISETP.NE.AND P0, PT, R71, RZ, PT ;  /* 0x000000ff4700720c */ /* 0x000fe20003f05270 */
[----:B------:R-:W-:Y:S05]  /*7100*/  @P6 VIADD R0, R0, 0x60 ;  /* 0x0000006000006836 */ /* 0x000fea0000000000 */
[----:B------:R-:W-:Y:S01]  /*7110*/  @P6 PRMT R77, R77, 0x654, R0 ;  /* 0x000006544d4d6816 */ /* 0x000fe20000000000 */
[C---:B-1----:R-:W-:Y:S01]  /*7120*/  FMUL R0, R24.reuse, R4 ;  /* 0x0000000418007220 */ /* 0x042fe20000400000 */
[C---:B------:R-:W-:Y:S01]  /*7130*/  FMUL R2, R24.reuse, R5 ;  /* 0x0000000518027220 */ /* 0x040fe20000400000 */
[C---:B------:R-:W-:Y:S01]  /*7140*/  FMUL R3, R24.reuse, R6 ;  /* 0x0000000618037220 */ /* 0x040fe20000400000 */
[----:B------:R-:W-:Y:S01]  /*7150*/  FMUL R7, R24, R7 ;  /* 0x0000000718077220 */ /* 0x000fe20000400000 */
[C---:B------:R-:W-:Y:S01]  /*7160*/  FFMA R28, R27.reuse, R20, R0 ;  /* 0x000000141b1c7223 */ /* 0x040fe20000000000 */
[----:B------:R-:W-:Y:S01]  /*7170*/  LOP3.LUT R20, R50, 0xffffe000, RZ, 0xc0, !PT ;  /* 0xffffe00032147812 */ /* 0x000fe200078ec0ff */
[C---:B------:R-:W-:Y:S01]  /*7180*/  FFMA R29, R27.reuse, R21, R2 ;  /* 0x000000151b1d7223 */ /* 0x040fe20000000002 */
[----:B------:R-:W-:Y:S01]  /*7190*/  LOP3.LUT R21, R40, 0xffffe000, RZ, 0xc0, !PT ;  /* 0xffffe00028157812 */ /* 0x000fe200078ec0ff */
[----:B------:R-:W-:Y:S01]  /*71a0*/  FMUL R4, R24, R8 ;  /* 0x0000000818047220 */ /* 0x000fe20000400000 */
[----:B------:R-:W-:Y:S01]  /*71b0*/  F2FP.TF32.F32.PACK_B R28, R28 ;  /* 0x0000001cff1c723e */ /* 0x000fe200024050ff */
[C---:B------:R-:W-:Y:S01]  /*71c0*/  FFMA R30, R27.reuse, R20, R3 ;  /* 0x000000141b1e7223 */ /* 0x040fe20000000003 */
        /* <DEDUP_REMOVED lines=8> */
[----:B------:R-:W-:Y:S01]  /*7250*/  F2FP.TF32.F32.PACK_B R31, R31 ;  /* 0x0000001fff1f723e */ /* 0x000fe200024050ff */
[C---:B------:R-:W-:Y:S01]  /*7260*/  FFMA R4, R27.reuse, R33, R4 ;  /* 0x000000211b047223 */ /* 0x040fe20000000004 */
[C---:B------:R-:W-:Y:S01]  /*7270*/  FFMA R5, R27.reuse, R32, R5 ;  /* 0x000000201b057223 */ /* 0x040fe20000000005 */
[C---:B------:R-:W-:Y:S01]  /*7280*/  FFMA R6, R27.reuse, R20, R6 ;  /* 0x000000141b067223 */ /* 0x040fe20000000006 */
[----:B------:R-:W-:Y:S01]  /*7290*/  FFMA R7, R27, R26, R11 ;  /* 0x0000001a1b077223 */ /* 0x000fe2000000000b */
[----:B------:R1:W-:Y:S01]  /*72a0*/  STS.128 [R69+0x2000], R28 ;  /* 0x0020001c45007388 */ /* 0x0003e20000000c00 */
[----:B------:R-:W-:Y:S01]  /*72b0*/  LOP3.LUT R32, R41, 0xffffe000, RZ, 0xc0, !PT ;  /* 0xffffe00029207812 */ /* 0x000fe200078ec0ff */
[----:B------:R-:W-:Y:S01]  /*72c0*/  FMUL R8, R24, R12 ;  /* 0x0000000c18087220 */ /* 0x000fe20000400000 */
[----:B------:R-:W-:Y:S01]  /*72d0*/  LOP3.LUT R33, R42, 0xffffe000, RZ, 0xc0, !PT ;  /* 0xffffe0002a217812 */ /* 0x000fe200078ec0ff */
[C---:B------:R-:W-:Y:S01]  /*72e0*/  FMUL R9, R24.reuse, R13 ;  /* 0x0000000d18097220 */ /* 0x040fe20000400000 */
[----:B------:R-:W-:Y:S01]  /*72f0*/  LOP3.LUT R20, R43, 0xffffe000, RZ, 0xc0, !PT ;  /* 0xffffe0002b147812 */ /* 0x000fe200078ec0ff */
[C---:B------:R-:W-:Y:S01]  /*7300*/  FMUL R10, R24.reuse, R14 ;  /* 0x0000000e180a7220 */ /* 0x040fe20000400000 */
        /* <DEDUP_REMOVED lines=30> */
[----:B------:R-:W-:Y:S02]  /*74f0*/  F2FP.TF32.F32.PACK_B R15, R15 ;  /* 0x0000000fff0f723e */ /* 0x000fe400024050ff */
[----:B------:R-:W-:Y:S02]  /*7500*/  LEA R0, R34, UR44, 0x3 ;  /* 0x0000002c22007c11 */ /* 0x000fe4000f8e18ff */
[----:B------:R-:W-:Y:S01]  /*7510*/  @P6 SHF.L.U32 R3, R66, 0x1f, RZ ;  /* 0x0000001f42036819 */ /* 0x000fe200000006ff */
        /* <DEDUP_REMOVED lines=10> */
[----:B------:R-:W-:Y:S02]  /*75c0*/  UIADD3 UR9, UPT, UPT, UR49, 0x10, URZ ;  /* 0x0000001031097890 */ /* 0x000fe4000fffe0ff */
[----:B------:R-:W-:Y:S01]  /*75d0*/  UIADD3 UR8, UPT, UPT, UR44, 0x2200, URZ ;  /* 0x000022002c087890 */ /* 0x000fe2000fffe0ff */
[----:B------:R-:W-:Y:S01]  /*75e0*/  UMOV UR10, UR50 ;  /* 0x00000032000a7c82 */ /* 0x000fe20008000000 */
[----:B------:R-:W-:Y:S01]  /*75f0*/  UMOV UR11, UR36 ;  /* 0x00000024000b7c82 */ /* 0x000fe20008000000 */
[----:B---3--:R-:W-:Y:S04]  /*7600*/  UIADD3 UR4, UP0, UPT, UR6, 0x680, URZ ;  /* 0x0000068006047890 */ /* 0x008fe8000ff1e0ff */
[----:B------:R-:W-:Y:S09]  /*7610*/  UIADD3.X UR5, UPT, UPT, URZ, UR7, URZ, UP0, !UPT ;  /* 0x00000007ff057290 */ /* 0x000ff200087fe4ff */
[----:B------:R3:W-:Y:S01]  /*7620*/  UTMASTG.3D [UR8], [UR4] ;  /* 0x00000008040073b5 */ /* 0x0007e20008010000 */
[----:B------:R0:W-:Y:S01]  /*7630*/  UTMACMDFLUSH ;  /* 0x00000000000079b7 */ /* 0x0001e20000000000 */
[----:B---3--:R-:W-:Y:S04]  /*7640*/  DEPBAR.LE SB0, 0x1 ;  /* 0x000080400000791a */ /* 0x008fe80000000000 */
.L_x_115:
[----:B------:R-:W-:Y:S05]  /*7650*/  BSYNC.RECONVERGENT B0 ;  /* 0x0000000000007941 */ /* 0x000fea0003800200 */
.L_x_114:
[----:B------:R-:W-:Y:S01]  /*7660*/  BAR.SYNC.DEFER_BLOCKING 0x1, 0x80 ;  /* 0x0042000000007b1d */ /* 0x000fe20000010000 */
[----:B------:R-:W-:Y:S04]  /*7670*/  UIADD3 UR4, UPT, UPT, UR46, 0x1, URZ ;  /* 0x000000012e047890 */ /* 0x000fe8000fffe0ff */
[----:B------:R-:W-:Y:S04]  /*7680*/  UISETP.NE.AND UP0, UPT, UR4, 0x4, UPT ;  /* 0x000000040400788c */ /* 0x000fe8000bf05270 */
[----:B------:R-:W-:Y:S01]  /*7690*/  USEL UR45, UR4, URZ, UP0 ;  /* 0x000000ff042d7287 */ /* 0x000fe20008000000 */
[----:B------:R3:W-:Y:S01]  /*76a0*/  @P6 SYNCS.ARRIVE.TRANS64.RED.A1T0 RZ, [R77+URZ], RZ ;  /* 0x000000ff4dff69a7 */ /* 0x0007e200081004ff */
[----:B------:R-:W-:Y:S01]  /*76b0*/  BSSY B1, `(.L_x_116) ;  /* 0x0000017000017945 */ /* 0x000fe20003800000 */
[----:B------:R-:W4:Y:S02]  /*76c0*/  @P6 SYNCS.PHASECHK.TRANS64.TRYWAIT P0, [R0+URZ+0x40], R3 ;  /* 0x00004003000065a7 */ /* 0x000f2400080011ff */
[----:B----4-:R-:W-:Y:S01]  /*76d0*/  @P6 SEL R35, RZ, 0x1, !P0 ;  /* 0x00000001ff236807 */ /* 0x010fe20004000000 */
[----:B---3--:R-:W-:Y:S06]  /*76e0*/  @!P6 BRA `(.L_x_117) ;  /* 0x00000000004ce947 */ /* 0x008fec0003800000 */
        /* <DEDUP_REMOVED lines=9> */
[----:B------:R-:W-:Y:S04]  /*7780*/  SHF.L.U32 R7, R66, 0x1f, RZ ;  /* 0x0000001f42077819 */ /* 0x000fe800000006ff */
[----:B------:R-:W1:Y:S02]  /*7790*/  SYNCS.PHASECHK.TRANS64.TRYWAIT P0, [R0+URZ+0x40], R7 ;  /* 0x00004007000075a7 */ /* 0x000e6400080011ff */
[----:B-1----:R-:W-:Y:S05]  /*77a0*/  @!P0 BRA `(.L_x_120) ;  /* 0x0000001c00f48947 */ /* 0x002fea0003800000 */
.L_x_119:
[----:B------:R-:W-:Y:S05]  /*77b0*/  BSYNC B0 ;  /* 0x0000000000007941 */ /* 0x000fea0003800000 */
.L_x_118:
[----:B------:R-:W-:Y:S02]  /*77c0*/  ISETP.NE.AND P0, PT, R76, RZ, PT ;  /* 0x000000ff4c00720c */ /* 0x000fe40003f05270 */
[----:B------:R-:W-:Y:S11]  /*77d0*/  IADD3 R34, PT, PT, R34, 0x1, RZ ;  /* 0x0000000122227810 */ /* 0x000ff60007ffe0ff */
[----:B------:R3:W4:Y:S04]  /*77e0*/  @P0 LDS.128 R48, [R5] ;  /* 0x0000000005300984 */ /* 0x0007280000000c00 */
[----:B------:R3:W1:Y:S04]  /*77f0*/  @P0 LDS.128 R44, [R4+0x10] ;  /* 0x00001000042c0984 */ /* 0x0006680000000c00 */
[----:B------:R3:W1:Y:S04]  /*7800*/  @P0 LDS.128 R40, [R3+0x20] ;  /* 0x0000200003280984 */ /* 0x0006680000000c00 */
[----:B------:R3:W1:Y:S02]  /*7810*/  @P0 LDS.128 R36, [R2+0x30] ;  /* 0x0000300002240984 */ /* 0x0006640000000c00 */
.L_x_117:
[----:B------:R-:W-:Y:S05]  /*7820*/  BSYNC B1 ;  /* 0x0000000000017941 */ /* 0x000fea0003800000 */
.L_x_116:
[----:B-1----:R-:W-:Y:S05]  /*7830*/  VIADD R0, R25, 0x20 ;  /* 0x0000002019007836 */ /* 0x002fea0000000000 */
[----:B------:R-:W-:Y:S04]  /*7840*/  SHF.R.U32.HI R0, RZ, 0x15, R0 ;  /* 0x00000015ff007819 */ /* 0x000fe80000011600 */
[----:B------:R-:W-:Y:S11]  /*7850*/  LOP3.LUT P0, RZ, R0, 0x3, R57, 0x48, !PT ;  /* 0x0000000300ff7812 */ /* 0x000ff60007804839 */
[----:B------:R-:W-:Y:S02]  /*7860*/  @!UPT UIADD3 URZ, UPT, UPT, URZ, URZ, URZ ;  /* 0x000000fffffff290 */ /* 0x000fe4000fffe0ff */
[----:B------:R-:W-:Y:S05]  /*7870*/  @!P0 BRA `(.L_x_121) ;  /* 0x0000000000408947 */ /* 0x000fea0003800000 */
[----:B------:R-:W1:Y:S01]  /*7880*/  LDCU.64 UR8, c[0x4][0x70] ;  /* 0x01000e00ff0877ac */ /* 0x000e620008000a00 */
[----:B---3--:R-:W-:Y:S01]  /*7890*/  MOV R3, 0x0 ;  /* 0x0000000000037802 */ /* 0x008fe20000000f00 */
[----:B------:R-:W-:Y:S02]  /*78a0*/  HFMA2 R12, -RZ, RZ, 0, 5.9604644775390625e-08 ;  /* 0x00000001ff0c7431 */ /* 0x000fe400000001ff */
[----:B------:R-:W-:Y:S02]  /*78b0*/  IMAD.MOV.U32 R8, RZ, RZ, 0x192 ;  /* 0x00000192ff087424 */ /* 0x000fe400078e00ff */
[----:B------:R-:W-:Y:S01]  /*78c0*/  IMAD.MOV.U32 R13, RZ, RZ, RZ ;  /* 0x000000ffff0d7224 */ /* 0x000fe200078e00ff */
[----:B------:R-:W3:Y:S01]  /*78d0*/  LDCU.64 UR6, c[0x4][0x78] ;  /* 0x01000f00ff0677ac */ /* 0x000ee20008000a00 */
[----:B------:R-:W2:Y:S01]  /*78e0*/  LDC.64 R2, c[0x4][R3] ;  /* 0x0100000003027b82 */ /* 0x000ea20000000a00 */
        /* <DEDUP_REMOVED lines=9> */
.L_x_121:
[----:B------:R-:W-:Y:S01]  /*7980*/  ISETP.NE.AND P6, PT, R74, RZ, PT ;  /* 0x000000ff4a00720c */ /* 0x000fe20003fc5270 */
[----:B------:R-:W-:Y:S05]  /*7990*/  WARPSYNC.ALL ;  /* 0x0000000000007948 */ /* 0x000fea0003800000 */
[----:B------:R-:W-:Y:S01]  /*79a0*/  R2UR UR4, R25 ;  /* 0x00000000190472ca */ /* 0x000fe200000e0000 */
[----:B------:R-:W-:Y:S01]  /*79b0*/  IMAD.U32 R77, RZ, RZ, UR45 ;  /* 0x0000002dff4d7e24 */ /* 0x000fe2000f8e00ff */
[----:B----4-:R-:W-:Y:S01]  /*79c0*/  LOP3.LUT R20, R48, 0xffffe000, RZ, 0xc0, !PT ;  /* 0xffffe00030147812 */ /* 0x010fe200078ec0ff */
[----:B------:R-:W-:Y:S01]  /*79d0*/  BSSY.RECONVERGENT B0, `(.L_x_122) ;  /* 0x000005e000007945 */ /* 0x000fe20003800200 */
[----:B------:R-:W-:Y:S02]  /*79e0*/  LOP3.LUT R21, R49, 0xffffe000, RZ, 0xc0, !PT ;  /* 0xffffe00031157812 */ /* 0x000fe400078ec0ff */
[----:B------:R-:W-:Y:S02]  /*79f0*/  LOP3.LUT R26, R51, 0xffffe000, RZ, 0xc0, !PT ;  /* 0xffffe000331a7812 */ /* 0x000fe400078ec0ff */
[----:B------:R-:W-:Y:S01]  /*7a00*/  @P6 LEA R0, R77, UR44, 0x3 ;  /* 0x0000002c4d006c11 */ /* 0x000fe2000f8e18ff */
[----:B------:R-:W-:Y:S01]  /*7a10*/  IMAD.U32 R77, RZ, RZ, UR47 ;  /* 0x0000002fff4d7e24 */ /* 0x000fe2000f8e00ff */
[----:B------:R-:W-:Y:S02]  /*7a20*/  LOP3.LUT R33, R44, 0xffffe000, RZ, 0xc0, !PT ;  /* 0xffffe0002c217812 */ /* 0x000fe400078ec0ff */
[----:B------:R-:W-:Y:S01]  /*7a30*/  LOP3.LUT R32, R45, 0xffffe000, RZ, 0xc0, !PT ;  /* 0xffffe0002d207812 */ /* 0x000fe200078ec0ff */
[----:B---3--:R-:W1:Y:S01]  /*7a40*/  LDTM.x16 R4, tmem[UR4+0x20] ;  /* 0x00002004000479ee */ /* 0x008e620008240000 */
        /* <DEDUP_REMOVED lines=86> */
.L_x_123:
[----:B------:R-:W-:Y:S05]  /*7fb0*/  BSYNC.RECONVERGENT B0 ;  /* 0x0000000000007941 */ /* 0x000fea0003800200 */
.L_x_122:
        /* <DEDUP_REMOVED lines=21> */
.L_x_127:
[----:B------:R-:W-:Y:S05]  /*8110*/  BSYNC B0 ;  /* 0x0000000000007941 */ /* 0x000fea0003800000 */
.L_x_126:
[----:B------:R-:W-:Y:S11]  /*8120*/  ISETP.NE.AND P0, PT, R76, RZ, PT ;  /* 0x000000ff4c00720c */ /* 0x000ff60003f05270 */
[----:B------:R-:W-:Y:S02]  /*8130*/  @!UPT UIADD3 URZ, UPT, UPT, URZ, URZ, URZ ;  /* 0x000000fffffff290 */ /* 0x000fe4000fffe0ff */
[----:B------:R3:W4:Y:S04]  /*8140*/  @P0 LDS.128 R48, [R4] ;  /* 0x0000000004300984 */ /* 0x0007280000000c00 */
[----:B------:R3:W1:Y:S04]  /*8150*/  @P0 LDS.128 R44, [R3+0x10] ;  /* 0x00001000032c0984 */ /* 0x0006680000000c00 */
[----:B------:R3:W1:Y:S04]  /*8160*/  @P0 LDS.128 R40, [R2+0x20] ;  /* 0x0000200002280984 */ /* 0x0006680000000c00 */
[----:B------:R3:W1:Y:S02]  /*8170*/  @P0 LDS.128 R36, [R34+0x30] ;  /* 0x0000300022240984 */ /* 0x0006640000000c00 */
.L_x_125:
[----:B------:R-:W-:Y:S05]  /*8180*/  BSYNC B1 ;  /* 0x0000000000017941 */ /* 0x000fea0003800000 */
.L_x_124:
        /* <DEDUP_REMOVED lines=21> */
.L_x_129:
[----:B------:R-:W-:Y:S01]  /*82e0*/  ISETP.NE.AND P0, PT, R71, RZ, PT ;  /* 0x000000ff4700720c */ /* 0x000fe20003f05270 */
[----:B------:R-:W-:Y:S05]  /*82f0*/  WARPSYNC.ALL ;  /* 0x0000000000007948 */ /* 0x000fea0003800000 */
[----:B------:R-:W-:Y:S01]  /*8300*/  R2UR UR4, R25 ;  /* 0x00000000190472ca */ /* 0x000fe200000e0000 */
[----:B------:R-:W-:Y:S01]  /*8310*/  BSSY.RECONVERGENT B0, `(.L_x_130) ;  /* 0x000005d000007945 */ /* 0x000fe20003800200 */
[----:B----4-:R-:W-:Y:S02]  /*8320*/  LOP3.LUT R0, R48, 0xffffe000, RZ, 0xc0, !PT ;  /* 0xffffe00030007812 */ /* 0x010fe400078ec0ff */
[----:B---3--:R-:W-:Y:S02]  /*8330*/  LOP3.LUT R2, R49, 0xffffe000, RZ, 0xc0, !PT ;  /* 0xffffe00031027812 */ /* 0x008fe400078ec0ff */
[----:B------:R-:W-:Y:S02]  /*8340*/  LOP3.LUT R3, R50, 0xffffe000, RZ, 0xc0, !PT ;  /* 0xffffe00032037812 */ /* 0x000fe400078ec0ff */
[----:B------:R-:W-:Y:S02]  /*8350*/  LOP3.LUT R20, R51, 0xffffe000, RZ, 0xc0, !PT ;  /* 0xffffe00033147812 */ /* 0x000fe400078ec0ff */
[----:B------:R-:W-:Y:S02]  /*8360*/  LOP3.LUT R21, R44, 0xffffe000, RZ, 0xc0, !PT ;  /* 0xffffe0002c157812 */ /* 0x000fe400078ec0ff */
[----:B------:R-:W-:Y:S01]  /*8370*/  LOP3.LUT R26, R45, 0xffffe000, RZ, 0xc0, !PT ;  /* 0xffffe0002d1a7812 */ /* 0x000fe200078ec0ff */
[----:B------:R-:W1:Y:S01]  /*8380*/  LDTM.x16 R4, tmem[UR4+0x30] ;  /* 0x00003004000479ee */ /* 0x000e620008240000 */
[----:B------:R-:W-:Y:S01]  /*8390*/  R2UR UR4, R75 ;  /* 0x000000004b0472ca */ /* 0x000fe200000e0000 */
[----:B------:R-:W-:Y:S01]  /*83a0*/  NOP ;  /* 0x0000000000007918 */ /* 0x000fe20000000000 */
[----:B------:R-:W-:Y:S02]  /*83b0*/  LOP3.LUT R29, R46, 0xffffe000, RZ, 0xc0, !PT ;  /* 0xffffe0002e1d7812 */ /* 0x000fe400078ec0ff */
[----:B------:R-:W-:Y:S02]  /*83c0*/  LOP3.LUT R28, R47, 0xffffe000, RZ, 0xc0, !PT ;  /* 0xffffe0002f1c7812 */ /* 0x000fe400078ec0ff */
[----:B------:R-:W-:Y:S02]  /*83d0*/  LOP3.LUT R31, R40, 0xffffe000, RZ, 0xc0, !PT ;  /* 0xffffe000281f7812 */ /* 0x000fe400078ec0ff */
[----:B------:R-:W-:Y:S02]  /*83e0*/  LOP3.LUT R30, R41, 0xffffe000, RZ, 0xc0, !PT ;  /* 0xffffe000291e7812 */ /* 0x000fe400078ec0ff */
[----:B------:R-:W-:Y:S02]  /*83f0*/  LOP3.LUT R33, R42, 0xffffe000, RZ, 0xc0, !PT ;  /* 0xffffe0002a217812 */ /* 0x000fe400078ec0ff */
[----:B------:R-:W-:Y:S01]  /*8400*/  LOP3.LUT R32, R43, 0xffffe000, RZ, 0xc0, !PT ;  /* 0xffffe0002b207812 */ /* 0x000fe200078ec0ff */
[----:B------:R-:W-:Y:S01]  /*8410*/  UIADD3 UR4, UPT, UPT, UR4, 0xd0, URZ ;  /* 0x000000d004047890 */ /* 0x000fe2000fffe0ff */
[----:B------:R-:W-:Y:S02]  /*8420*/  LOP3.LUT R35, R36, 0xffffe000, RZ, 0xc0, !PT ;  /* 0xffffe00024237812 */ /* 0x000fe400078ec0ff */
[----:B------:R-:W-:Y:S01]  /*8430*/  LOP3.LUT R34, R37, 0xffffe000, RZ, 0xc0, !PT ;  /* 0xffffe00025227812 */ /* 0x000fe200078ec0ff */
[----:B------:R-:W-:Y:S01]  /*8440*/  UPRMT UR4, UR47, 0x654, UR4 ;  /* 0x000006542f047896 */ /* 0x000fe20008000004 */
[----:B------:R-:W-:Y:S02]  /*8450*/  LOP3.LUT R37, R38, 0xffffe000, RZ, 0xc0, !PT ;  /* 0xffffe00026257812 */ /* 0x000fe400078ec0ff */
[----:B------:R-:W-:Y:S01]  /*8460*/  LOP3.LUT R36, R39, 0xffffe000, RZ, 0xc0, !PT ;  /* 0xffffe00027247812 */ /* 0x000fe200078ec0ff */
[C---:B-1----:R-:W-:Y:S01]  /*8470*/  FMUL R4, R24.reuse, R4 ;  /* 0x0000000418047220 */ /* 0x042fe20000400000 */
[C---:B------:R-:W-:Y:S01]  /*8480*/  FMUL R5, R24.reuse, R5 ;  /* 0x0000000518057220 */ /* 0x040fe20000400000 */
[C---:B------:R-:W-:Y:S01]  /*8490*/  FMUL R6, R24.reuse, R6 ;  /* 0x0000000618067220 */ /* 0x040fe20000400000 */
[C---:B------:R-:W-:Y:S01]  /*84a0*/  FMUL R7, R24.reuse, R7 ;  /* 0x0000000718077220 */ /* 0x040fe20000400000 */
[C---:B------:R-:W-:Y:S01]  /*84b0*/  FFMA R4, R27.reuse, R0, R4 ;  /* 0x000000001b047223 */ /* 0x040fe20000000004 */
[C---:B------:R-:W-:Y:S01]  /*84c0*/  FFMA R5, R27.reuse, R2, R5 ;  /* 0x000000021b057223 */ /* 0x040fe20000000005 */
[C---:B------:R-:W-:Y:S01]  /*84d0*/  FFMA R6, R27.reuse, R3, R6 ;  /* 0x000000031b067223 */ /* 0x040fe20000000006 */
[C---:B------:R-:W-:Y:S01]  /*84e0*/  FFMA R7, R27.reuse, R20, R7 ;  /* 0x000000141b077223 */ /* 0x040fe20000000007 */
[C---:B------:R-:W-:Y:S01]  /*84f0*/  FMUL R8, R24.reuse, R8 ;  /* 0x0000000818087220 */ /* 0x040fe20000400000 */
[C---:B------:R-:W-:Y:S01]  /*8500*/  FMUL R9, R24.reuse, R9 ;  /* 0x0000000918097220 */ /* 0x040fe20000400000 */
[C---:B------:R-:W-:Y:S01]  /*8510*/  FMUL R10, R24.reuse, R10 ;  /* 0x0000000a180a7220 */ /* 0x040fe20000400000 */
[C---:B------:R-:W-:Y:S01]  /*8520*/  FMUL R11, R24.reuse, R11 ;  /* 0x0000000b180b7220 */ /* 0x040fe20000400000 */
[----:B------:R-:W-:Y:S01]  /*8530*/  F2FP.TF32.F32.PACK_B R4, R4 ;  /* 0x00000004ff04723e */ /* 0x000fe200024050ff */
[C---:B------:R-:W-:Y:S01]  /*8540*/  FFMA R8, R27.reuse, R21, R8 ;  /* 0x000000151b087223 */ /* 0x040fe20000000008 */
[----:B------:R-:W-:Y:S01]  /*8550*/  F2FP.TF32.F32.PACK_B R5, R5 ;  /* 0x00000005ff05723e */ /* 0x000fe200024050ff */
[C---:B------:R-:W-:Y:S01]  /*8560*/  FFMA R9, R27.reuse, R26, R9 ;  /* 0x0000001a1b097223 */ /* 0x040fe20000000009 */
[----:B------:R-:W-:Y:S01]  /*8570*/  F2FP.TF32.F32.PACK_B R6, R6 ;  /* 0x00000006ff06723e */ /* 0x000fe200024050ff */
[C---:B------:R-:W-:Y:S01]  /*8580*/  FFMA R10, R27.reuse, R29, R10 ;  /* 0x0000001d1b0a7223 */ /* 0x040fe2000000000a */
[----:B------:R-:W-:Y:S01]  /*8590*/  F2FP.TF32.F32.PACK_B R7, R7 ;  /* 0x00000007ff07723e */ /* 0x000fe200024050ff */
[C---:B------:R-:W-:Y:S01]  /*85a0*/  FFMA R11, R27.reuse, R28, R11 ;  /* 0x0000001c1b0b7223 */ /* 0x040fe2000000000b */
[C---:B------:R-:W-:Y:S01]  /*85b0*/  FMUL R12, R24.reuse, R12 ;  /* 0x0000000c180c7220 */ /* 0x040fe20000400000 */
[----:B------:R-:W-:Y:S01]  /*85c0*/  SYNCS.ARRIVE.TRANS64.RED.A1T0 RZ, [UR4], RZ ;  /* 0x000000ffffff79a7 */ /* 0x000fe20008100404 */
[----:B------:R-:W-:Y:S01]  /*85d0*/  F2FP.TF32.F32.PACK_B R8, R8 ;  /* 0x00000008ff08723e */ /* 0x000fe200024050ff */
[----:B------:R1:W-:Y:S01]  /*85e0*/  STS.128 [R69+0x6000], R4 ;  /* 0x0060000445007388 */ /* 0x0003e20000000c00 */
        /* <DEDUP_REMOVED lines=9> */
[C---:B------:R-:W-:Y:S01]  /*8680*/  FFMA R15, R27.reuse, R32, R15 ;  /* 0x000000201b0f7223 */ /* 0x040fe2000000000f */
[C---:B------:R-:W-:Y:S01]  /*8690*/  FMUL R16, R24.reuse, R16 ;  /* 0x0000001018107220 */ /* 0x040fe20000400000 */
[----:B------:R-:W-:Y:S01]  /*86a0*/  F2FP.TF32.F32.PACK_B R12, R12 ;  /* 0x0000000cff0c723e */ /* 0x000fe200024050ff */
[----:B------:R1:W-:Y:S01]  /*86b0*/  STS.128 [R68+0x6010], R8 ;  /* 0x0060100844007388 */ /* 0x0003e20000000c00 */
[C---:B------:R-:W-:Y:S01]  /*86c0*/  FMUL R17, R24.reuse, R17 ;  /* 0x0000001118117220 */ /* 0x040fe20000400000 */
        /* <DEDUP_REMOVED lines=8> */
[----:B------:R-:W-:Y:S01]  /*8750*/  FFMA R19, R27, R36, R19 ;  /* 0x000000241b137223 */ /* 0x000fe20000000013 */
[----:B------:R-:W-:Y:S02]  /*8760*/  F2FP.TF32.F32.PACK_B R16, R16 ;  /* 0x00000010ff10723e */ /* 0x000fe400024050ff */
[----:B------:R1:W-:Y:S01]  /*8770*/  STS.128 [R67+0x6020], R12 ;  /* 0x0060200c43007388 */ /* 0x0003e20000000c00 */
[----:B------:R-:W-:Y:S02]  /*8780*/  F2FP.TF32.F32.PACK_B R17, R17 ;  /* 0x00000011ff11723e */ /* 0x000fe400024050ff */
        /* <DEDUP_REMOVED lines=21> */
.L_x_131:
[----:B------:R-:W-:Y:S05]  /*88e0*/  BSYNC.RECONVERGENT B0 ;  /* 0x0000000000007941 */ /* 0x000fea0003800200 */
.L_x_130:
[----:B------:R-:W-:Y:S01]  /*88f0*/  BAR.SYNC.DEFER_BLOCKING 0x1, 0x80 ;  /* 0x0042000000007b1d */ /* 0x000fe20000010000 */
[----:B------:R-:W-:Y:S01]  /*8900*/  UISETP.NE.AND UP0, UPT, UR52, -0x4, UPT ;  /* 0xfffffffc3400788c */ /* 0x000fe2000bf05270 */
[----:B------:R-:W-:Y:S08]  /*8910*/  IADD3 R0, PT, PT, R22, 0x1, RZ ;  /* 0x0000000116007810 */ /* 0x000ff00007ffe0ff */
[----:B------:R-:W-:Y:S05]  /*8920*/  BRA.U !UP0, `(.L_x_132) ;  /* 0x0000000108287547 */ /* 0x000fea000b800000 */
[----:B------:R-:W-:Y:S01]  /*8930*/  ISETP.NE.AND P0, PT, R74, RZ, PT ;  /* 0x000000ff4a00720c */ /* 0x000fe20003f05270 */
[----:B------:R-:W-:Y:S01]  /*8940*/  IMAD.U32 R3, RZ, RZ, UR46 ;  /* 0x0000002eff037e24 */ /* 0x000fe2000f8e00ff */
[----:B------:R-:W-:Y:S01]  /*8950*/  UIADD3 UR4, UPT, UPT, UR46, 0x1, URZ ;  /* 0x000000012e047890 */ /* 0x000fe2000fffe0ff */
[----:B------:R-:W-:Y:S03]  /*8960*/  IMAD.U32 R2, RZ, RZ, UR47 ;  /* 0x0000002fff027e24 */ /* 0x000fe6000f8e00ff */
[----:B------:R-:W-:Y:S04]  /*8970*/  UISETP.NE.AND UP0, UPT, UR4, 0x4, UPT ;  /* 0x000000040400788c */ /* 0x000fe8000bf05270 */
[----:B------:R-:W-:Y:S03]  /*8980*/  USEL UR46, UR4, URZ, UP0 ;  /* 0x000000ff042e7287 */ /* 0x000fe60008000000 */
[----:B------:R-:W-:Y:S05]  /*8990*/  @P0 LEA R3, R3, UR44, 0x3 ;  /* 0x0000002c03030c11 */ /* 0x000fea000f8e18ff */
[----:B------:R-:W-:Y:S05]  /*89a0*/  @P0 VIADD R3, R3, 0x60 ;  /* 0x0000006003030836 */ /* 0x000fea0000000000 */
[----:B------:R-:W-:Y:S04]  /*89b0*/  @P0 PRMT R2, R2, 0x654, R3 ;  /* 0x0000065402020816 */ /* 0x000fe80000000003 */
[----:B------:R3:W-:Y:S03]  /*89c0*/  @P0 SYNCS.ARRIVE.TRANS64.RED.A1T0 RZ, [R2+URZ], RZ ;  /* 0x000000ff02ff09a7 */ /* 0x0007e600081004ff */
.L_x_132:
[----:B------:R-:W-:Y:S01]  /*89d0*/  R2UR UR4, R58 ;  /* 0x000000003a0472ca */ /* 0x000fe200000e0000 */
[----:B------:R-:W-:Y:S01]  /*89e0*/  UISETP.NE.AND UP0, UPT, UR62, URZ, UPT ;  /* 0x000000ff3e00728c */ /* 0x000fe2000bf05270 */
[----:B------:R-:W-:Y:S01]  /*89f0*/  ISETP.NE.AND P0, PT, R62, 0x2, PT ;  /* 0x000000023e00780c */ /* 0x000fe20003f05270 */
[----:B------:R-:W-:Y:S01]  /*8a00*/  UIADD3 UR20, UPT, UPT, UR37, UR63, URZ ;  /* 0x0000003f25147290 */ /* 0x000fe2000fffe0ff */
[----:B------:R-:W-:Y:S01]  /*8a10*/  ISETP.NE.AND P1, PT, R0, 0x4, PT ;  /* 0x000000040000780c */ /* 0x000fe20003f25270 */
[----:B------:R-:W-:Y:S01]  /*8a20*/  UIADD3 UR52, UPT, UPT, UR52, 0x4, URZ ;  /* 0x0000000434347890 */ /* 0x000fe2000fffe0ff */
[----:B------:R-:W-:Y:S01]  /*8a30*/  SEL R3, RZ, 0x1, P0 ;  /* 0x00000001ff037807 */ /* 0x000fe20000000000 */
[----:B------:R-:W-:Y:S01]  /*8a40*/  UMOV UR36, UR61 ;  /* 0x0000003d00247c82 */ /* 0x000fe20008000000 */
[----:B---3--:R-:W-:Y:S02]  /*8a50*/  SEL R2, RZ, 0x1, P1 ;  /* 0x00000001ff027807 */ /* 0x008fe40000800000 */
[----:B------:R-:W-:Y:S02]  /*8a60*/  LOP3.LUT R64, R64, R3, RZ, 0x3c, !PT ;  /* 0x0000000340407212 */ /* 0x000fe400078e3cff */
[----:B------:R-:W-:Y:S01]  /*8a70*/  LOP3.LUT R65, R65, R2, RZ, 0x3c, !PT ;  /* 0x0000000241417212 */ /* 0x000fe200078e3cff */
[----:B------:R-:W-:Y:S01]  /*8a80*/  UIADD3 UR16, UPT, UPT, UR38, UR4, URZ ;  /* 0x0000000426107290 */ /* 0x000fe2000fffe0ff */
[----:B------:R-:W-:Y:S02]  /*8a90*/  SEL R62, R62, RZ, P0 ;  /* 0x000000ff3e3e7207 */ /* 0x000fe40000000000 */
[----:B------:R-:W-:Y:S01]  /*8aa0*/  SEL R22, R0, RZ, P1 ;  /* 0x000000ff00167207 */ /* 0x000fe20000800000 */
[----:B------:R-:W-:Y:S08]  /*8ab0*/  BRA.U UP0, `(.L_x_133) ;  /* 0xffffffc900dc7547 */ /* 0x000ff0000b83ffff */
[----:B------:R-:W-:-:S13]  /*8ac0*/  R2UR UR4, R59 ;  /* 0x000000003b0472ca */ /* 0x000fda00000e0000 */
[----:B------:R-:W-:-:S09]  /*8ad0*/  UISETP.NE.AND UP0, UPT, UR4, URZ, UPT ;  /* 0x000000ff0400728c */ /* 0x000fd2000bf05270 */
[----:B------:R-:W-:Y:S05]  /*8ae0*/  BRA.U !UP0, `(.L_x_134) ;  /* 0x0000000108487547 */ /* 0x000fea000b800000 */
[----:B------:R-:W3:Y:S02]  /*8af0*/  LDCU.64 UR4, c[0x0][0x890] ;  /* 0x00011200ff0477ac */ /* 0x000ee40008000a00 */
[----:B---3--:R-:W-:-:S04]  /*8b00*/  UISETP.NE.U32.AND UP0, UPT, UR4, URZ, UPT ;  /* 0x000000ff0400728c */ /* 0x008fc8000bf05070 */
[----:B------:R-:W-:-:S09]  /*8b10*/  UISETP.NE.AND.EX UP0, UPT, UR5, URZ, UPT, UP0 ;  /* 0x000000ff0500728c */ /* 0x000fd2000bf05300 */
[----:B------:R-:W-:Y:S05]  /*8b20*/  BRA.U UP0, `(.L_x_135) ;  /* 0x00000001000c7547 */ /* 0x000fea000b800000 */
[----:B------:R-:W-:-:S13]  /*8b30*/  FSETP.NEU.AND P0, PT, R27, RZ, PT ;  /* 0x000000ff1b00720b */ /* 0x000fda0003f0d000 */
[----:B------:R-:W-:Y:S05]  /*8b40*/  @!P0 EXIT ;  /* 0x000000000000894d */ /* 0x000fea0003800000 */
[----:B------:R-:W-:Y:S05]  /*8b50*/  BRA `(.L_x_134) ;  /* 0x00000000002c7947 */ /* 0x000fea0003800000 */
.L_x_135:
[----:B------:R-:W-:Y:S01]  /*8b60*/  ISETP.NE.AND P0, PT, R61, RZ, PT ;  /* 0x000000ff3d00720c */ /* 0x000fe20003f05270 */
[----:B------:R-:W-:-:S12]  /*8b70*/  BSSY.RECONVERGENT B0, `(.L_x_134) ;  /* 0x0000009000007945 */ /* 0x000fd80003800200 */
[----:B------:R-:W-:Y:S05]  /*8b80*/  @P0 BRA `(.L_x_136) ;  /* 0x0000000000140947 */ /* 0x000fea0003800000 */
[----:B------:R-:W3:Y:S02]  /*8b90*/  LDCU.64 UR4, c[0x0][0x888] ;  /* 0x00011100ff0477ac */ /* 0x000ee40008000a00 */
[----:B---3--:R-:W-:-:S04]  /*8ba0*/  ISETP.NE.U32.AND P0, PT, RZ, UR4, PT ;  /* 0x00000004ff007c0c */ /* 0x008fc8000bf05070 */
[----:B------:R-:W-:-:S13]  /*8bb0*/  ISETP.NE.AND.EX P0, PT, RZ, UR5, PT, P0 ;  /* 0x00000005ff007c0c */ /* 0x000fda000bf05300 */
[----:B------:R-:W-:Y:S05]  /*8bc0*/  @!P0 EXIT ;  /* 0x000000000000894d */ /* 0x000fea0003800000 */
[----:B------:R-:W-:Y:S05]  /*8bd0*/  BRA `(.L_x_137) ;  /* 0x0000000000087947 */ /* 0x000fea0003800000 */
.L_x_136:
[----:B------:R-:W-:-:S13]  /*8be0*/  FSETP.NEU.AND P0, PT, R27, RZ, PT ;  /* 0x000000ff1b00720b */ /* 0x000fda0003f0d000 */
[----:B------:R-:W-:Y:S05]  /*8bf0*/  @!P0 EXIT ;  /* 0x000000000000894d */ /* 0x000fea0003800000 */
.L_x_137:
[----:B------:R-:W-:Y:S05]  /*8c00*/  BSYNC.RECONVERGENT B0 ;  /* 0x0000000000007941 */ /* 0x000fea0003800200 */
.L_x_134:
[----:B------:R-:W-:Y:S01]  /*8c10*/  ULEA UR4, UR46, UR44, 0x3 ;  /* 0x0000002c2e047291 */ /* 0x000fe2000f8e18ff */
[----:B------:R-:W-:-:S04]  /*8c20*/  DEPBAR.LE SB0, 0x0 ;  /* 0x000080000000791a */ /* 0x000fc80000000000 */
[----:B------:R-:W-:-:S04]  /*8c30*/  UIADD3 UR4, UPT, UPT, UR4, 0x60, URZ ;  /* 0x0000006004047890 */ /* 0x000fc8000fffe0ff */
[----:B------:R-:W-:-:S09]  /*8c40*/  UPRMT UR4, UR47, 0x654, UR4 ;  /* 0x000006542f047896 */ /* 0x000fd20008000004 */
[----:B------:R-:W-:Y:S01]  /*8c50*/  SYNCS.ARRIVE.TRANS64.RED.A1T0 RZ, [UR4], RZ ;  /* 0x000000ffffff79a7 */ /* 0x000fe20008100404 */
[----:B------:R-:W-:Y:S05]  /*8c60*/  EXIT ;  /* 0x000000000000794d */ /* 0x000fea0003800000 */
.L_x_24:
[----:B--2---:R2:W3:Y:S02]  /*8c70*/  SYNCS.PHASECHK.TRANS64.TRYWAIT P0, [R3+URZ+0x100], R2 ;  /* 0x00010002030075a7 */ /* 0x0044e400080011ff */
[----:B---3--:R-:W-:Y:S05]  /*8c80*/  @!P0 NANOSLEEP.SYNCS 0x989680 ;  /* 0x009896800000895d */ /* 0x008fea0003900000 */
[----:B------:R-:W3:Y:S02]  /*8c90*/  @!P0 SYNCS.PHASECHK.TRANS64 P0, [R3+URZ+0x100], R2 ;  /* 0x00010002030085a7 */ /* 0x000ee400080010ff */
[----:B---3--:R-:W-:Y:S05]  /*8ca0*/  @!P0 BRA `(.L_x_24) ;  /* 0xfffffffc00f08947 */ /* 0x008fea000383ffff */
[----:B------:R-:W-:Y:S05]  /*8cb0*/  BRA `(.L_x_138) ;  /* 0xffffff8c00507947 */ /* 0x000fea000383ffff */
.L_x_27:
[----:B-1----:R-:W-:-:S07]  /*8cc0*/  MOV R0, UR33 ;  /* 0x0000002100007c02 */ /* 0x002fce0008000f00 */
.L_x_139:
[----:B-1----:R1:W2:Y:S02]  /*8cd0*/  SYNCS.PHASECHK.TRANS64.TRYWAIT P0, [R0+URZ+0x20], R3 ;  /* 0x00002003000075a7 */ /* 0x0022a400080011ff */
[----:B--2---:R-:W-:Y:S05]  /*8ce0*/  @!P0 NANOSLEEP.SYNCS 0x989680 ;  /* 0x009896800000895d */ /* 0x004fea0003900000 */
[----:B------:R-:W2:Y:S02]  /*8cf0*/  @!P0 SYNCS.PHASECHK.TRANS64 P0, [R0+URZ+0x20], R3 ;  /* 0x00002003000085a7 */ /* 0x000ea400080010ff */
[----:B--2---:R-:W-:Y:S05]  /*8d00*/  @!P0 BRA `(.L_x_139) ;  /* 0xfffffffc00f08947 */ /* 0x004fea000383ffff */
[----:B------:R-:W-:Y:S05]  /*8d10*/  BRA `(.L_x_26) ;  /* 0xffffff8c00987947 */ /* 0x000fea000383ffff */
.L_x_34:
[----:B-1----:R-:W-:-:S07]  /*8d20*/  MOV R0, UR33 ;  /* 0x0000002100007c02 */ /* 0x002fce0008000f00 */
.L_x_140:
[----:B-1----:R1:W2:Y:S02]  /*8d30*/  SYNCS.PHASECHK.TRANS64.TRYWAIT P0, [R0+URZ+0x20], R3 ;  /* 0x00002003000075a7 */ /* 0x0022a400080011ff */
[----:B--2---:R-:W-:Y:S05]  /*8d40*/  @!P0 NANOSLEEP.SYNCS 0x989680 ;  /* 0x009896800000895d */ /* 0x004fea0003900000 */
[----:B------:R-:W2:Y:S02]  /*8d50*/  @!P0 SYNCS.PHASECHK.TRANS64 P0, [R0+URZ+0x20], R3 ;  /* 0x00002003000085a7 */ /* 0x000ea400080010ff */
[----:B--2---:R-:W-:Y:S05]  /*8d60*/  @!P0 BRA `(.L_x_140) ;  /* 0xfffffffc00f08947 */ /* 0x004fea000383ffff */
[----:B------:R-:W-:Y:S05]  /*8d70*/  BRA `(.L_x_33) ;  /* 0xffffff9000887947 */ /* 0x000fea000383ffff */
.L_x_39:
[----:B-1----:R1:W2:Y:S02]  /*8d80*/  SYNCS.PHASECHK.TRANS64.TRYWAIT P0, [R3+URZ+0x90], R0 ;  /* 0x00009000030075a7 */ /* 0x0022a400080011ff */
[----:B--2---:R-:W-:Y:S05]  /*8d90*/  @!P0 NANOSLEEP.SYNCS 0x989680 ;  /* 0x009896800000895d */ /* 0x004fea0003900000 */
[----:B------:R-:W2:Y:S02]  /*8da0*/  @!P0 SYNCS.PHASECHK.TRANS64 P0, [R3+URZ+0x90], R0 ;  /* 0x00009000030085a7 */ /* 0x000ea400080010ff */
[----:B--2---:R-:W-:Y:S05]  /*8db0*/  @!P0 BRA `(.L_x_39) ;  /* 0xfffffffc00f08947 */ /* 0x004fea000383ffff */
[----:B------:R-:W-:Y:S05]  /*8dc0*/  BRA `(.L_x_141) ;  /* 0xffffff9400587947 */ /* 0x000fea000383ffff */
.L_x_43:
[----:B-1----:R-:W-:-:S07]  /*8dd0*/  MOV R0, UR4 ;  /* 0x0000000400007c02 */ /* 0x002fce0008000f00 */
.L_x_142:
[----:B-1----:R1:W2:Y:S02]  /*8de0*/  SYNCS.PHASECHK.TRANS64.TRYWAIT P0, [R0+URZ], R3 ;  /* 0x00000003000075a7 */ /* 0x0022a400080011ff */
[----:B--2---:R-:W-:Y:S05]  /*8df0*/  @!P0 NANOSLEEP.SYNCS 0x989680 ;  /* 0x009896800000895d */ /* 0x004fea0003900000 */
[----:B------:R-:W2:Y:S02]  /*8e00*/  @!P0 SYNCS.PHASECHK.TRANS64 P0, [R0+URZ], R3 ;  /* 0x00000003000085a7 */ /* 0x000ea400080010ff */
[----:B--2---:R-:W-:Y:S05]  /*8e10*/  @!P0 BRA `(.L_x_142) ;  /* 0xfffffffc00f08947 */ /* 0x004fea000383ffff */
[----:B------:R-:W-:Y:S05]  /*8e20*/  BRA `(.L_x_143) ;  /* 0xffffff9c00007947 */ /* 0x000fea000383ffff */
.L_x_44:
[----:B------:R-:W-:-:S07]  /*8e30*/  MOV R0, UR5 ;  /* 0x0000000500007c02 */ /* 0x000fce0008000f00 */
.L_x_144:
[----:B-1----:R1:W2:Y:S02]  /*8e40*/  SYNCS.PHASECHK.TRANS64.TRYWAIT P0, [R0+URZ], R3 ;  /* 0x00000003000075a7 */ /* 0x0022a400080011ff */
[----:B--2---:R-:W-:Y:S05]  /*8e50*/  @!P0 NANOSLEEP.SYNCS 0x989680 ;  /* 0x009896800000895d */ /* 0x004fea0003900000 */
[----:B------:R-:W2:Y:S02]  /*8e60*/  @!P0 SYNCS.PHASECHK.TRANS64 P0, [R0+URZ], R3 ;  /* 0x00000003000085a7 */ /* 0x000ea400080010ff */
[----:B--2---:R-:W-:Y:S05]  /*8e70*/  @!P0 BRA `(.L_x_144) ;  /* 0xfffffffc00f08947 */ /* 0x004fea000383ffff */
[----:B------:R-:W-:Y:S05]  /*8e80*/  BRA `(.L_x_145) ;  /* 0xffffff9c000c7947 */ /* 0x000fea000383ffff */
.L_x_45:
[----:B------:R-:W-:-:S07]  /*8e90*/  MOV R0, UR5 ;  /* 0x0000000500007c02 */ /* 0x000fce0008000f00 */
.L_x_146:
[----:B-1----:R1:W2:Y:S02]  /*8ea0*/  SYNCS.PHASECHK.TRANS64.TRYWAIT P0, [R0+URZ], R3 ;  /* 0x00000003000075a7 */ /* 0x0022a400080011ff */
[----:B--2---:R-:W-:Y:S05]  /*8eb0*/  @!P0 NANOSLEEP.SYNCS 0x989680 ;  /* 0x009896800000895d */ /* 0x004fea0003900000 */
[----:B------:R-:W2:Y:S02]  /*8ec0*/  @!P0 SYNCS.PHASECHK.TRANS64 P0, [R0+URZ], R3 ;  /* 0x00000003000085a7 */ /* 0x000ea400080010ff */
[----:B--2---:R-:W-:Y:S05]  /*8ed0*/  @!P0 BRA `(.L_x_146) ;  /* 0xfffffffc00f08947 */ /* 0x004fea000383ffff */
[----:B------:R-:W-:Y:S05]  /*8ee0*/  BRA `(.L_x_147) ;  /* 0xffffff9c00187947 */ /* 0x000fea000383ffff */
.L_x_48:
[----:B-1----:R1:W2:Y:S02]  /*8ef0*/  SYNCS.PHASECHK.TRANS64.TRYWAIT P0, [R2+URZ+0xf0], R5 ;  /* 0x0000f005020075a7 */ /* 0x0022a400080011ff */
[----:B--2---:R-:W-:Y:S05]  /*8f00*/  @!P0 NANOSLEEP.SYNCS 0x989680 ;  /* 0x009896800000895d */ /* 0x004fea0003900000 */
[----:B------:R-:W2:Y:S02]  /*8f10*/  @!P0 SYNCS.PHASECHK.TRANS64 P0, [R2+URZ+0xf0], R5 ;  /* 0x0000f005020085a7 */ /* 0x000ea400080010ff */
[----:B--2---:R-:W-:Y:S05]  /*8f20*/  @!P0 BRA `(.L_x_48) ;  /* 0xfffffffc00f08947 */ /* 0x004fea000383ffff */
[----:B------:R-:W-:Y:S05]  /*8f30*/  BRA `(.L_x_148) ;  /* 0xffffff9c00747947 */ /* 0x000fea000383ffff */
.L_x_49:
[----:B------:R-:W-:-:S07]  /*8f40*/  MOV R2, UR4 ;  /* 0x0000000400027c02 */ /* 0x000fce0008000f00 */
.L_x_149:
[----:B-1----:R1:W2:Y:S02]  /*8f50*/  SYNCS.PHASECHK.TRANS64.TRYWAIT P0, [R2+URZ+0xa0], R5 ;  /* 0x0000a005020075a7 */ /* 0x0022a400080011ff */
[----:B--2---:R-:W-:Y:S05]  /*8f60*/  @!P0 NANOSLEEP.SYNCS 0x989680 ;  /* 0x009896800000895d */ /* 0x004fea0003900000 */
[----:B------:R-:W2:Y:S02]  /*8f70*/  @!P0 SYNCS.PHASECHK.TRANS64 P0, [R2+URZ+0xa0], R5 ;  /* 0x0000a005020085a7 */ /* 0x000ea400080010ff */
[----:B--2---:R-:W-:Y:S05]  /*8f80*/  @!P0 BRA `(.L_x_149) ;  /* 0xfffffffc00f08947 */ /* 0x004fea000383ffff */
[----:B------:R-:W-:Y:S05]  /*8f90*/  BRA `(.L_x_150) ;  /* 0xffffff9c00847947 */ /* 0x000fea000383ffff */
.L_x_50:
[----:B-1----:R1:W2:Y:S02]  /*8fa0*/  SYNCS.PHASECHK.TRANS64.TRYWAIT P1, [R2+URZ+0x90], R5 ;  /* 0x00009005020075a7 */ /* 0x0022a400080211ff */
[----:B--2---:R-:W-:Y:S05]  /*8fb0*/  @!P1 NANOSLEEP.SYNCS 0x989680 ;  /* 0x009896800000995d */ /* 0x004fea0003900000 */
[----:B------:R-:W2:Y:S02]  /*8fc0*/  @!P1 SYNCS.PHASECHK.TRANS64 P1, [R2+URZ+0x90], R5 ;  /* 0x00009005020095a7 */ /* 0x000ea400080210ff */
[----:B--2---:R-:W-:Y:S05]  /*8fd0*/  @!P1 BRA `(.L_x_50) ;  /* 0xfffffffc00f09947 */ /* 0x004fea000383ffff */
[----:B------:R-:W-:Y:S05]  /*8fe0*/  BRA `(.L_x_151) ;  /* 0xffffff9c00b47947 */ /* 0x000fea000383ffff */
.L_x_53:
[----:B------:R-:W-:-:S07]  /*8ff0*/  MOV R0, UR4 ;  /* 0x0000000400007c02 */ /* 0x000fce0008000f00 */
.L_x_152:
[----:B-1----:R1:W2:Y:S02]  /*9000*/  SYNCS.PHASECHK.TRANS64.TRYWAIT P0, [R0+URZ+0xa0], R3 ;  /* 0x0000a003000075a7 */ /* 0x0022a400080011ff */
[----:B--2---:R-:W-:Y:S05]  /*9010*/  @!P0 NANOSLEEP.SYNCS 0x989680 ;  /* 0x009896800000895d */ /* 0x004fea0003900000 */
[----:B------:R-:W2:Y:S02]  /*9020*/  @!P0 SYNCS.PHASECHK.TRANS64 P0, [R0+URZ+0xa0], R3 ;  /* 0x0000a003000085a7 */ /* 0x000ea400080010ff */
[----:B--2---:R-:W-:Y:S05]  /*9030*/  @!P0 BRA `(.L_x_152) ;  /* 0xfffffffc00f08947 */ /* 0x004fea000383ffff */
[----:B------:R-:W-:Y:S05]  /*9040*/  BRA `(.L_x_52) ;  /* 0xffffffa000087947 */ /* 0x000fea000383ffff */
.L_x_60:
[----:B-1----:R1:W2:Y:S02]  /*9050*/  SYNCS.PHASECHK.TRANS64.TRYWAIT P1, [R0+URZ+0x90], R5 ;  /* 0x00009005000075a7 */ /* 0x0022a400080211ff */
[----:B--2---:R-:W-:Y:S05]  /*9060*/  @!P1 NANOSLEEP.SYNCS 0x989680 ;  /* 0x009896800000995d */ /* 0x004fea0003900000 */
[----:B------:R-:W2:Y:S02]  /*9070*/  @!P1 SYNCS.PHASECHK.TRANS64 P1, [R0+URZ+0x90], R5 ;  /* 0x00009005000095a7 */ /* 0x000ea400080210ff */
[----:B--2---:R-:W-:Y:S05]  /*9080*/  @!P1 BRA `(.L_x_60) ;  /* 0xfffffffc00f09947 */ /* 0x004fea000383ffff */
[----:B------:R-:W-:Y:S05]  /*9090*/  BRA `(.L_x_153) ;  /* 0xffffffa4009c7947 */ /* 0x000fea000383ffff */
.L_x_61:
[----:B------:R-:W-:-:S07]  /*90a0*/  MOV R3, UR45 ;  /* 0x0000002d00037c02 */ /* 0x000fce0008000f00 */
.L_x_154:
[----:B-1----:R1:W2:Y:S02]  /*90b0*/  SYNCS.PHASECHK.TRANS64.TRYWAIT P0, [R3+URZ+0xd0], R0 ;  /* 0x0000d000030075a7 */ /* 0x0022a400080011ff */
[----:B--2---:R-:W-:Y:S05]  /*90c0*/  @!P0 NANOSLEEP.SYNCS 0x989680 ;  /* 0x009896800000895d */ /* 0x004fea0003900000 */
[----:B------:R-:W2:Y:S02]  /*90d0*/  @!P0 SYNCS.PHASECHK.TRANS64 P0, [R3+URZ+0xd0], R0 ;  /* 0x0000d000030085a7 */ /* 0x000ea400080010ff */
[----:B--2---:R-:W-:Y:S05]  /*90e0*/  @!P0 BRA `(.L_x_154) ;  /* 0xfffffffc00f08947 */ /* 0x004fea000383ffff */
[----:B------:R-:W-:Y:S05]  /*90f0*/  BRA `(.L_x_155) ;  /* 0xffffffa400d47947 */ /* 0x000fea000383ffff */
.L_x_64:
[----:B------:R-:W-:Y:S07]  /*9100*/  MOV R0, UR7 ;  /* 0x0000000700007c02 */ /* 0x000fee0008000f00 */
.L_x_156:
[----:B-1----:R1:W2:Y:S02]  /*9110*/  SYNCS.PHASECHK.TRANS64.TRYWAIT P0, [R0+URZ], R3 ;  /* 0x00000003000075a7 */ /* 0x0022a400080011ff */
[----:B--2---:R-:W-:Y:S05]  /*9120*/  @!P0 NANOSLEEP.SYNCS 0x989680 ;  /* 0x009896800000895d */ /* 0x004fea0003900000 */
[----:B------:R-:W2:Y:S02]  /*9130*/  @!P0 SYNCS.PHASECHK.TRANS64 P0, [R0+URZ], R3 ;  /* 0x00000003000085a7 */ /* 0x000ea400080010ff */
[----:B--2---:R-:W-:Y:S05]  /*9140*/  @!P0 BRA `(.L_x_156) ;  /* 0xfffffffc00f08947 */ /* 0x004fea000383ffff */
[----:B------:R-:W-:Y:S05]  /*9150*/  BRA `(.L_x_63) ;  /* 0xffffffa400f07947 */ /* 0x000fea000383ffff */
.L_x_67:
[----:B------:R-:W-:-:S07]  /*9160*/  MOV R0, UR4 ;  /* 0x0000000400007c02 */ /* 0x000fce0008000f00 */
.L_x_157:
[----:B--2---:R2:W4:Y:S02]  /*9170*/  SYNCS.PHASECHK.TRANS64.TRYWAIT P0, [R0+URZ], R3 ;  /* 0x00000003000075a7 */ /* 0x00452400080011ff */
[----:B----4-:R-:W-:Y:S05]  /*9180*/  @!P0 NANOSLEEP.SYNCS 0x989680 ;  /* 0x009896800000895d */ /* 0x010fea0003900000 */
[----:B------:R-:W4:Y:S02]  /*9190*/  @!P0 SYNCS.PHASECHK.TRANS64 P0, [R0+URZ], R3 ;  /* 0x00000003000085a7 */ /* 0x000f2400080010ff */
[----:B----4-:R-:W-:Y:S05]  /*91a0*/  @!P0 BRA `(.L_x_157) ;  /* 0xfffffffc00f08947 */ /* 0x010fea000383ffff */
[----:B------:R-:W-:Y:S05]  /*91b0*/  BRA `(.L_x_158) ;  /* 0xffffffac001c7947 */ /* 0x000fea000383ffff */
.L_x_68:
[----:B------:R-:W-:-:S07]  /*91c0*/  MOV R0, UR5 ;  /* 0x0000000500007c02 */ /* 0x000fce0008000f00 */
.L_x_159:
[----:B-1----:R1:W2:Y:S02]  /*91d0*/  SYNCS.PHASECHK.TRANS64.TRYWAIT P0, [R0+URZ], R3 ;  /* 0x00000003000075a7 */ /* 0x0022a400080011ff */
[----:B--2---:R-:W-:Y:S05]  /*91e0*/  @!P0 NANOSLEEP.SYNCS 0x989680 ;  /* 0x009896800000895d */ /* 0x004fea0003900000 */
[----:B------:R-:W2:Y:S02]  /*91f0*/  @!P0 SYNCS.PHASECHK.TRANS64 P0, [R0+URZ], R3 ;  /* 0x00000003000085a7 */ /* 0x000ea400080010ff */
[----:B--2---:R-:W-:Y:S05]  /*9200*/  @!P0 BRA `(.L_x_159) ;  /* 0xfffffffc00f08947 */ /* 0x004fea000383ffff */
[----:B------:R-:W-:Y:S05]  /*9210*/  BRA `(.L_x_160) ;  /* 0xffffffac00287947 */ /* 0x000fea000383ffff */
.L_x_69:
[----:B------:R-:W-:-:S07]  /*9220*/  MOV R0, UR5 ;  /* 0x0000000500007c02 */ /* 0x000fce0008000f00 */
.L_x_161:
[----:B-1----:R1:W2:Y:S02]  /*9230*/  SYNCS.PHASECHK.TRANS64.TRYWAIT P0, [R0+URZ], R3 ;  /* 0x00000003000075a7 */ /* 0x0022a400080011ff */
[----:B--2---:R-:W-:Y:S05]  /*9240*/  @!P0 NANOSLEEP.SYNCS 0x989680 ;  /* 0x009896800000895d */ /* 0x004fea0003900000 */
[----:B------:R-:W2:Y:S02]  /*9250*/  @!P0 SYNCS.PHASECHK.TRANS64 P0, [R0+URZ], R3 ;  /* 0x00000003000085a7 */ /* 0x000ea400080010ff */
[----:B--2---:R-:W-:Y:S05]  /*9260*/  @!P0 BRA `(.L_x_161) ;  /* 0xfffffffc00f08947 */ /* 0x004fea000383ffff */
[----:B------:R-:W-:Y:S05]  /*9270*/  BRA `(.L_x_162) ;  /* 0xffffffac00347947 */ /* 0x000fea000383ffff */
.L_x_70:
[----:B------:R-:W-:-:S07]  /*9280*/  MOV R0, UR4 ;  /* 0x0000000400007c02 */ /* 0x000fce0008000f00 */
.L_x_163:
[----:B-1----:R1:W2:Y:S02]  /*9290*/  SYNCS.PHASECHK.TRANS64.TRYWAIT P0, [R0+URZ], R3 ;  /* 0x00000003000075a7 */ /* 0x0022a400080011ff */
[----:B--2---:R-:W-:Y:S05]  /*92a0*/  @!P0 NANOSLEEP.SYNCS 0x989680 ;  /* 0x009896800000895d */ /* 0x004fea0003900000 */
[----:B------:R-:W2:Y:S02]  /*92b0*/  @!P0 SYNCS.PHASECHK.TRANS64 P0, [R0+URZ], R3 ;  /* 0x00000003000085a7 */ /* 0x000ea400080010ff */
[----:B--2---:R-:W-:Y:S05]  /*92c0*/  @!P0 BRA `(.L_x_163) ;  /* 0xfffffffc00f08947 */ /* 0x004fea000383ffff */
[----:B------:R-:W-:Y:S05]  /*92d0*/  BRA `(.L_x_164) ;  /* 0xffffffac00407947 */ /* 0x000fea000383ffff */
.L_x_75:
[----:B--2---:R2:W3:Y:S02]  /*92e0*/  SYNCS.PHASECHK.TRANS64.TRYWAIT P0, [R12+URZ+0x90], R9 ;  /* 0x000090090c0075a7 */ /* 0x0044e400080011ff */
[----:B---3--:R-:W-:Y:S05]  /*92f0*/  @!P0 NANOSLEEP.SYNCS 0x989680 ;  /* 0x009896800000895d */ /* 0x008fea0003900000 */
[----:B------:R-:W3:Y:S02]  /*9300*/  @!P0 SYNCS.PHASECHK.TRANS64 P0, [R12+URZ+0x90], R9 ;  /* 0x000090090c0085a7 */ /* 0x000ee400080010ff */
[----:B---3--:R-:W-:Y:S05]  /*9310*/  @!P0 BRA `(.L_x_75) ;  /* 0xfffffffc00f08947 */ /* 0x008fea000383ffff */
[----:B------:R-:W-:Y:S05]  /*9320*/  BRA `(.L_x_165) ;  /* 0xffffffb000607947 */ /* 0x000fea000383ffff */
.L_x_78:
[----:B------:R-:W-:Y:S07]  /*9330*/  MOV R0, UR21 ;  /* 0x0000001500007c02 */ /* 0x000fee0008000f00 */
.L_x_166:
[----:B--2---:R2:W3:Y:S02]  /*9340*/  SYNCS.PHASECHK.TRANS64.TRYWAIT P2, [R0+URZ+0x88], R11 ;  /* 0x0000880b000075a7 */ /* 0x0044e400080411ff */
[----:B---3--:R-:W-:Y:S05]  /*9350*/  @!P2 NANOSLEEP.SYNCS 0x989680 ;  /* 0x009896800000a95d */ /* 0x008fea0003900000 */
[----:B------:R-:W3:Y:S02]  /*9360*/  @!P2 SYNCS.PHASECHK.TRANS64 P2, [R0+URZ+0x88], R11 ;  /* 0x0000880b0000a5a7 */ /* 0x000ee400080410ff */
[----:B---3--:R-:W-:Y:S05]  /*9370*/  @!P2 BRA `(.L_x_166) ;  /* 0xfffffffc00f0a947 */ /* 0x008fea000383ffff */
[----:B------:R-:W-:Y:S05]  /*9380*/  BRA `(.L_x_77) ;  /* 0xffffffb400c87947 */ /* 0x000fea000383ffff */
.L_x_81:
[----:B--2---:R-:W-:Y:S07]  /*9390*/  MOV R0, UR21 ;  /* 0x0000001500007c02 */ /* 0x004fee0008000f00 */
.L_x_167:
[----:B--2---:R2:W3:Y:S02]  /*93a0*/  SYNCS.PHASECHK.TRANS64.TRYWAIT P0, [R0+URZ+0x60], R9 ;  /* 0x00006009000075a7 */ /* 0x0044e400080011ff */
[----:B---3--:R-:W-:Y:S05]  /*93b0*/  @!P0 NANOSLEEP.SYNCS 0x989680 ;  /* 0x009896800000895d */ /* 0x008fea0003900000 */
[----:B------:R-:W3:Y:S02]  /*93c0*/  @!P0 SYNCS.PHASECHK.TRANS64 P0, [R0+URZ+0x60], R9 ;  /* 0x00006009000085a7 */ /* 0x000ee400080010ff */
[----:B---3--:R-:W-:Y:S05]  /*93d0*/  @!P0 BRA `(.L_x_167) ;  /* 0xfffffffc00f08947 */ /* 0x008fea000383ffff */
[----:B------:R-:W-:Y:S05]  /*93e0*/  BRA `(.L_x_168) ;  /* 0xffffffb800247947 */ /* 0x000fea000383ffff */
.L_x_82:
[----:B------:R-:W-:Y:S07]  /*93f0*/  MOV R0, UR21 ;  /* 0x0000001500007c02 */ /* 0x000fee0008000f00 */
.L_x_169:
[----:B--2---:R2:W3:Y:S02]  /*9400*/  SYNCS.PHASECHK.TRANS64.TRYWAIT P0, [R0+URZ+0x68], R9 ;  /* 0x00006809000075a7 */ /* 0x0044e400080011ff */
[----:B---3--:R-:W-:Y:S05]  /*9410*/  @!P0 NANOSLEEP.SYNCS 0x989680 ;  /* 0x009896800000895d */ /* 0x008fea0003900000 */
[----:B------:R-:W3:Y:S02]  /*9420*/  @!P0 SYNCS.PHASECHK.TRANS64 P0, [R0+URZ+0x68], R9 ;  /* 0x00006809000085a7 */ /* 0x000ee400080010ff */
[----:B---3--:R-:W-:Y:S05]  /*9430*/  @!P0 BRA `(.L_x_169) ;  /* 0xfffffffc00f08947 */ /* 0x008fea000383ffff */
[----:B------:R-:W-:Y:S05]  /*9440*/  BRA `(.L_x_170) ;  /* 0xffffffb800607947 */ /* 0x000fea000383ffff */
.L_x_83:
[----:B------:R-:W-:Y:S07]  /*9450*/  MOV R0, UR21 ;  /* 0x0000001500007c02 */ /* 0x000fee0008000f00 */
.L_x_171:
[----:B--2---:R2:W3:Y:S02]  /*9460*/  SYNCS.PHASECHK.TRANS64.TRYWAIT P0, [R0+URZ+0x70], R9 ;  /* 0x00007009000075a7 */ /* 0x0044e400080011ff */
[----:B---3--:R-:W-:Y:S05]  /*9470*/  @!P0 NANOSLEEP.SYNCS 0x989680 ;  /* 0x009896800000895d */ /* 0x008fea0003900000 */
[----:B------:R-:W3:Y:S02]  /*9480*/  @!P0 SYNCS.PHASECHK.TRANS64 P0, [R0+URZ+0x70], R9 ;  /* 0x00007009000085a7 */ /* 0x000ee400080010ff */
[----:B---3--:R-:W-:Y:S05]  /*9490*/  @!P0 BRA `(.L_x_171) ;  /* 0xfffffffc00f08947 */ /* 0x008fea000383ffff */
[----:B------:R-:W-:Y:S05]  /*94a0*/  BRA `(.L_x_172) ;  /* 0xffffffb800a87947 */ /* 0x000fea000383ffff */
.L_x_84:
[----:B------:R-:W-:Y:S07]  /*94b0*/  MOV R0, UR21 ;  /* 0x0000001500007c02 */ /* 0x000fee0008000f00 */
.L_x_173:
[----:B--2---:R2:W3:Y:S02]  /*94c0*/  SYNCS.PHASECHK.TRANS64.TRYWAIT P0, [R0+URZ+0x78], R9 ;  /* 0x00007809000075a7 */ /* 0x0044e400080011ff */
[----:B---3--:R-:W-:Y:S05]  /*94d0*/  @!P0 NANOSLEEP.SYNCS 0x989680 ;  /* 0x009896800000895d */ /* 0x008fea0003900000 */
[----:B------:R-:W3:Y:S02]  /*94e0*/  @!P0 SYNCS.PHASECHK.TRANS64 P0, [R0+URZ+0x78], R9 ;  /* 0x00007809000085a7 */ /* 0x000ee400080010ff */
[----:B---3--:R-:W-:Y:S05]  /*94f0*/  @!P0 BRA `(.L_x_173) ;  /* 0xfffffffc00f08947 */ /* 0x008fea000383ffff */
[----:B------:R-:W-:Y:S05]  /*9500*/  BRA `(.L_x_174) ;  /* 0xffffffb800ec7947 */ /* 0x000fea000383ffff */
.L_x_86:
[----:B------:R-:W-:-:S07]  /*9510*/  MOV R0, UR21 ;  /* 0x0000001500007c02 */ /* 0x000fce0008000f00 */
.L_x_175:
[----:B---3--:R3:W4:Y:S02]  /*9520*/  SYNCS.PHASECHK.TRANS64.TRYWAIT P0, [R0+URZ+0x60], R3 ;  /* 0x00006003000075a7 */ /* 0x00872400080011ff */
[----:B----4-:R-:W-:Y:S05]  /*9530*/  @!P0 NANOSLEEP.SYNCS 0x989680 ;  /* 0x009896800000895d */ /* 0x010fea0003900000 */
[----:B------:R-:W4:Y:S02]  /*9540*/  @!P0 SYNCS.PHASECHK.TRANS64 P0, [R0+URZ+0x60], R3 ;  /* 0x00006003000085a7 */ /* 0x000f2400080010ff */
[----:B----4-:R-:W-:Y:S05]  /*9550*/  @!P0 BRA `(.L_x_175) ;  /* 0xfffffffc00f08947 */ /* 0x010fea000383ffff */
[----:B------:R-:W-:Y:S05]  /*9560*/  BRA `(.L_x_176) ;  /* 0xffffffbc00607947 */ /* 0x000fea000383ffff */
.L_x_87:
[----:B---3--:R-:W-:-:S07]  /*9570*/  MOV R0, UR21 ;  /* 0x0000001500007c02 */ /* 0x008fce0008000f00 */
.L_x_177:
[----:B---3--:R3:W4:Y:S02]  /*9580*/  SYNCS.PHASECHK.TRANS64.TRYWAIT P0, [R0+URZ+0x68], R3 ;  /* 0x00006803000075a7 */ /* 0x00872400080011ff */
[----:B----4-:R-:W-:Y:S05]  /*9590*/  @!P0 NANOSLEEP.SYNCS 0x989680 ;  /* 0x009896800000895d */ /* 0x010fea0003900000 */
[----:B------:R-:W4:Y:S02]  /*95a0*/  @!P0 SYNCS.PHASECHK.TRANS64 P0, [R0+URZ+0x68], R3 ;  /* 0x00006803000085a7 */ /* 0x000f2400080010ff */
[----:B----4-:R-:W-:Y:S05]  /*95b0*/  @!P0 BRA `(.L_x_177) ;  /* 0xfffffffc00f08947 */ /* 0x010fea000383ffff */
[----:B------:R-:W-:Y:S05]  /*95c0*/  BRA `(.L_x_178) ;  /* 0xffffffbc00507947 */ /* 0x000fea000383ffff */
.L_x_88:
[----:B---3--:R-:W-:-:S07]  /*95d0*/  MOV R0, UR21 ;  /* 0x0000001500007c02 */ /* 0x008fce0008000f00 */
.L_x_179:
[----:B---3--:R3:W4:Y:S02]  /*95e0*/  SYNCS.PHASECHK.TRANS64.TRYWAIT P0, [R0+URZ+0x70], R3 ;  /* 0x00007003000075a7 */ /* 0x00872400080011ff */
[----:B----4-:R-:W-:Y:S05]  /*95f0*/  @!P0 NANOSLEEP.SYNCS 0x989680 ;  /* 0x009896800000895d */ /* 0x010fea0003900000 */
[----:B------:R-:W4:Y:S02]  /*9600*/  @!P0 SYNCS.PHASECHK.TRANS64 P0, [R0+URZ+0x70], R3 ;  /* 0x00007003000085a7 */ /* 0x000f2400080010ff */
[----:B----4-:R-:W-:Y:S05]  /*9610*/  @!P0 BRA `(.L_x_179) ;  /* 0xfffffffc00f08947 */ /* 0x010fea000383ffff */
[----:B------:R-:W-:Y:S05]  /*9620*/  BRA `(.L_x_180) ;  /* 0xffffffbc00407947 */ /* 0x000fea000383ffff */
.L_x_90:
[----:B-1----:R1:W2:Y:S02]  /*9630*/  SYNCS.PHASECHK.TRANS64.TRYWAIT P0, [R3+URZ+0x90], R0 ;  /* 0x00009000030075a7 */ /* 0x0022a400080011ff */
[----:B--2---:R-:W-:Y:S05]  /*9640*/  @!P0 NANOSLEEP.SYNCS 0x989680 ;  /* 0x009896800000895d */ /* 0x004fea0003900000 */
[----:B------:R-:W2:Y:S02]  /*9650*/  @!P0 SYNCS.PHASECHK.TRANS64 P0, [R3+URZ+0x90], R0 ;  /* 0x00009000030085a7 */ /* 0x000ea400080010ff */
[----:B--2---:R-:W-:Y:S05]  /*9660*/  @!P0 BRA `(.L_x_90) ;  /* 0xfffffffc00f08947 */ /* 0x004fea000383ffff */
[----:B------:R-:W-:Y:S05]  /*9670*/  BRA `(.L_x_181) ;  /* 0xffffffc000007947 */ /* 0x000fea000383ffff */
.L_x_101:
[----:B-1----:R-:W-:Y:S04]  /*9680*/  MOV R2, UR44 ;  /* 0x0000002c00027c02 */ /* 0x002fe80008000f00 */
[----:B------:R1:W2:Y:S03]  /*9690*/  SYNCS.PHASECHK.TRANS64.TRYWAIT P1, [R2+URZ+0x40], R3 ;  /* 0x00004003020075a7 */ /* 0x0002a600080211ff */
[----:B--2---:R-:W-:Y:S05]  /*96a0*/  @!P1 NANOSLEEP.SYNCS 0x989680 ;  /* 0x009896800000995d */ /* 0x004fea0003900000 */
[----:B------:R-:W2:Y:S02]  /*96b0*/  @!P1 SYNCS.PHASECHK.TRANS64 P1, [R2+URZ+0x40], R3 ;  /* 0x00004003020095a7 */ /* 0x000ea400080210ff */
[----:B--2---:R-:W-:Y:S05]  /*96c0*/  @!P1 BRA `(.L_x_101) ;  /* 0xfffffffc00ec9947 */ /* 0x004fea000383ffff */
[----:B------:R-:W-:Y:S05]  /*96d0*/  BRA `(.L_x_100) ;  /* 0xffffffcc00707947 */ /* 0x000fea000383ffff */
.L_x_103:
[----:B-1----:R1:W4:Y:S02]  /*96e0*/  SYNCS.PHASECHK.TRANS64.TRYWAIT P0, [R75+URZ+0xb0], R0 ;  /* 0x0000b0004b0075a7 */ /* 0x00232400080011ff */
[----:B----4-:R-:W-:Y:S05]  /*96f0*/  @!P0 NANOSLEEP.SYNCS 0x989680 ;  /* 0x009896800000895d */ /* 0x010fea0003900000 */
[----:B------:R-:W4:Y:S02]  /*9700*/  @!P0 SYNCS.PHASECHK.TRANS64 P0, [R75+URZ+0xb0], R0 ;  /* 0x0000b0004b0085a7 */ /* 0x000f2400080010ff */
[----:B----4-:R-:W-:Y:S05]  /*9710*/  @!P0 BRA `(.L_x_103) ;  /* 0xfffffffc00f08947 */ /* 0x010fea000383ffff */
[----:B------:R-:W-:Y:S05]  /*9720*/  BRA `(.L_x_102) ;  /* 0xffffffcc00987947 */ /* 0x000fea000383ffff */
.L_x_112:
[----:B-1----:R1:W3:Y:S02]  /*9730*/  SYNCS.PHASECHK.TRANS64.TRYWAIT P0, [R3+URZ+0x40], R0 ;  /* 0x00004000030075a7 */ /* 0x0022e400080011ff */
[----:B---3--:R-:W-:Y:S05]  /*9740*/  @!P0 NANOSLEEP.SYNCS 0x989680 ;  /* 0x009896800000895d */ /* 0x008fea0003900000 */
[----:B------:R-:W3:Y:S02]  /*9750*/  @!P0 SYNCS.PHASECHK.TRANS64 P0, [R3+URZ+0x40], R0 ;  /* 0x00004000030085a7 */ /* 0x000ee400080010ff */
[----:B---3--:R-:W-:Y:S05]  /*9760*/  @!P0 BRA `(.L_x_112) ;  /* 0xfffffffc00f08947 */ /* 0x008fea000383ffff */
[----:B------:R-:W-:Y:S05]  /*9770*/  BRA `(.L_x_111) ;  /* 0xffffffd400b47947 */ /* 0x000fea000383ffff */
.L_x_120:
[----:B-1----:R1:W3:Y:S02]  /*9780*/  SYNCS.PHASECHK.TRANS64.TRYWAIT P0, [R0+URZ+0x40], R7 ;  /* 0x00004007000075a7 */ /* 0x0022e400080011ff */
[----:B---3--:R-:W-:Y:S05]  /*9790*/  @!P0 NANOSLEEP.SYNCS 0x989680 ;  /* 0x009896800000895d */ /* 0x008fea0003900000 */
[----:B------:R-:W3:Y:S02]  /*97a0*/  @!P0 SYNCS.PHASECHK.TRANS64 P0, [R0+URZ+0x40], R7 ;  /* 0x00004007000085a7 */ /* 0x000ee400080010ff */
[----:B---3--:R-:W-:Y:S05]  /*97b0*/  @!P0 BRA `(.L_x_120) ;  /* 0xfffffffc00f08947 */ /* 0x008fea000383ffff */
[----:B------:R-:W-:Y:S05]  /*97c0*/  BRA `(.L_x_119) ;  /* 0xffffffdc00f87947 */ /* 0x000fea000383ffff */
.L_x_128:
[----:B-1----:R1:W3:Y:S02]  /*97d0*/  SYNCS.PHASECHK.TRANS64.TRYWAIT P0, [R0+URZ+0x40], R5 ;  /* 0x00004005000075a7 */ /* 0x0022e400080011ff */
[----:B---3--:R-:W-:Y:S05]  /*97e0*/  @!P0 NANOSLEEP.SYNCS 0x989680 ;  /* 0x009896800000895d */ /* 0x008fea0003900000 */
[----:B------:R-:W3:Y:S02]  /*97f0*/  @!P0 SYNCS.PHASECHK.TRANS64 P0, [R0+URZ+0x40], R5 ;  /* 0x00004005000085a7 */ /* 0x000ee400080010ff */
[----:B---3--:R-:W-:Y:S05]  /*9800*/  @!P0 BRA `(.L_x_128) ;  /* 0xfffffffc00f08947 */ /* 0x008fea000383ffff */
[----:B------:R-:W-:Y:S05]  /*9810*/  BRA `(.L_x_127) ;  /* 0xffffffe8003c7947 */ /* 0x000fea000383ffff */
        .weak           $__internal_0_$__cuda_sm10x_tcgen05_guardrail_trap_col_being_dealloced_not_returned_by_alloc
        .type           $__internal_0_$__cuda_sm10x_tcgen05_guardrail_trap_col_being_dealloced_not_returned_by_alloc,@function
        .size           $__internal_0_$__cuda_sm10x_tcgen05_guardrail_trap_col_being_dealloced_not_returned_by_alloc,($__internal_1_$__cuda_sm10x_tcgen05_guardrail_trap_phase_invalid_during_alloc - $__internal_0_$__cuda_sm10x_tcgen05_guardrail_trap_col_being_dealloced_not_returned_by_alloc)
$__internal_0_$__cuda_sm10x_tcgen05_guardrail_trap_col_being_dealloced_not_returned_by_alloc:
[----:B------:R-:W-:Y:S05]  /*9820*/  BPT.TRAP 0x1 ;  /* 0x000000040000795c */ /* 0x000fea0000300000 */
[----:B------:R-:W-:-:S04]  /*9830*/  HFMA2 R3, -RZ, RZ, 0, 0 ;  /* 0x00000000ff037431 */ /* 0x000fc800000001ff */
[----:B------:R-:W-:Y:S05]  /*9840*/  RET.REL.NODEC R2 `(_ZN7cutlass13device_kernelINS_4gemm6kernel13GemmUniversalIN4cute5tupleIJiiiiEEENS1_10collective13CollectiveMmaINS1_35MainloopSm100TmaUmmaWarpSpecializedILi4ELi2ELi4ENS5_IJNS4_1CILi1EEENSA_ILi8EEESB_EEEEENS5_IJNSA_ILi128EEENSA_ILi64EEESG_EEENS_10tfloat32_tENS5_IJlSB_lEEESI_SJ_NS4_8TiledMMAINS4_8MMA_AtomIJNS4_17SM100_MMA_TF32_SSISI_SI_fLi128ELi64ELNS4_4UMMA5MajorE0ELSO_0ELNSN_7ScaleInE0ELSP_0EEEEEENS4_6LayoutINS5_IJSB_SB_SB_EEENS5_IJNSA_ILi0EEESU_SU_EEEEENS5_IJNS4_10UnderscoreESX_SX_EEEEENS4_23SM90_TMA_LOAD_MULTICASTENS4_14ComposedLayoutINS4_7SwizzleILi3ELi4ELi3EEENS4_18smem_ptr_flag_bitsILi32EEENSS_INS5_IJSC_NSA_ILi32EEEEEENS5_IJS16_SB_EEEEEEEvNS4_8identityENS4_13SM90_TMA_LOADES1A_vS1B_EENS_8epilogue10collective18CollectiveEpilogueINS1E_23Sm100TmaWarpSpecializedILi4ELi2ELi16ELb1ELb0EEEJSH_NS5_IJNSS_ISF_SB_EENSS_INSA_ILi16EEESB_EEEEESI_SJ_SI_SJ_NS1E_6fusion15FusionCallbacksIS1I_NS1N_17LinearCombinationISI_fSI_fLNS_15FloatRoundStyleE2EEESH_S1M_JEEENS4_5SM1004TMEM4LOAD26SM100_TMEM_LOAD_32dp32b16xES1C_NS11_INS12_ILi2ELi4ELi3EEES15_NSS_INS5_IJSC_S1K_EEENS5_IJS1K_SB_EEEEEEENS4_39AutoVectorizingCopyWithAssumedAlignmentILi128EEENS4_14SM90_TMA_STOREES21_S23_S23_EEEvvEEEEvNT_6ParamsE) ;  /* 0xffffff6402ec7950 */ /* 0x000fea0003c3ffff */
        .weak           $__internal_1_$__cuda_sm10x_tcgen05_guardrail_trap_phase_invalid_during_alloc
        .type           $__internal_1_$__cuda_sm10x_tcgen05_guardrail_trap_phase_invalid_during_alloc,@function
        .size           $__internal_1_$__cuda_sm10x_tcgen05_guardrail_trap_phase_invalid_during_alloc,($__internal_2_$__cuda_sm10x_tcgen05_guardrail_trap_unallocated_columns_being_dealloced - $__internal_1_$__cuda_sm10x_tcgen05_guardrail_trap_phase_invalid_during_alloc)
$__internal_1_$__cuda_sm10x_tcgen05_guardrail_trap_phase_invalid_during_alloc:
[----:B------:R-:W-:Y:S05]  /*9850*/  BPT.TRAP 0x1 ;  /* 0x000000040000795c */ /* 0x000fea0000300000 */
[----:B------:R-:W-:-:S04]  /*9860*/  MOV R5, 0x0 ;  /* 0x0000000000057802 */ /* 0x000fc80000000f00 */
[----:B------:R-:W-:Y:S05]  /*9870*/  RET.REL.NODEC R4 `(_ZN7cutlass13device_kernelINS_4gemm6kernel13GemmUniversalIN4cute5tupleIJiiiiEEENS1_10collective13CollectiveMmaINS1_35MainloopSm100TmaUmmaWarpSpecializedILi4ELi2ELi4ENS5_IJNS4_1CILi1EEENSA_ILi8EEESB_EEEEENS5_IJNSA_ILi128EEENSA_ILi64EEESG_EEENS_10tfloat32_tENS5_IJlSB_lEEESI_SJ_NS4_8TiledMMAINS4_8MMA_AtomIJNS4_17SM100_MMA_TF32_SSISI_SI_fLi128ELi64ELNS4_4UMMA5MajorE0ELSO_0ELNSN_7ScaleInE0ELSP_0EEEEEENS4_6LayoutINS5_IJSB_SB_SB_EEENS5_IJNSA_ILi0EEESU_SU_EEEEENS5_IJNS4_10UnderscoreESX_SX_EEEEENS4_23SM90_TMA_LOAD_MULTICASTENS4_14ComposedLayoutINS4_7SwizzleILi3ELi4ELi3EEENS4_18smem_ptr_flag_bitsILi32EEENSS_INS5_IJSC_NSA_ILi32EEEEEENS5_IJS16_SB_EEEEEEEvNS4_8identityENS4_13SM90_TMA_LOADES1A_vS1B_EENS_8epilogue10collective18CollectiveEpilogueINS1E_23Sm100TmaWarpSpecializedILi4ELi2ELi16ELb1ELb0EEEJSH_NS5_IJNSS_ISF_SB_EENSS_INSA_ILi16EEESB_EEEEESI_SJ_SI_SJ_NS1E_6fusion15FusionCallbacksIS1I_NS1N_17LinearCombinationISI_fSI_fLNS_15FloatRoundStyleE2EEESH_S1M_JEEENS4_5SM1004TMEM4LOAD26SM100_TMEM_LOAD_32dp32b16xES1C_NS11_INS12_ILi2ELi4ELi3EEES15_NSS_INS5_IJSC_S1K_EEENS5_IJS1K_SB_EEEEEEENS4_39AutoVectorizingCopyWithAssumedAlignmentILi128EEENS4_14SM90_TMA_STOREES21_S23_S23_EEEvvEEEEvNT_6ParamsE) ;  /* 0xffffff6404e07950 */ /* 0x000fea0003c3ffff */
        .weak           $__internal_2_$__cuda_sm10x_tcgen05_guardrail_trap_unallocated_columns_being_dealloced
        .type           $__internal_2_$__cuda_sm10x_tcgen05_guardrail_trap_unallocated_columns_being_dealloced,@function
        .size           $__internal_2_$__cuda_sm10x_tcgen05_guardrail_trap_unallocated_columns_being_dealloced,(.L_x_183 - $__internal_2_$__cuda_sm10x_tcgen05_guardrail_trap_unallocated_columns_being_dealloced)
$__internal_2_$__cuda_sm10x_tcgen05_guardrail_trap_unallocated_columns_being_dealloced:
[----:B------:R-:W-:Y:S05]  /*9880*/  BPT.TRAP 0x1 ;  /* 0x000000040000795c */ /* 0x000fea0000300000 */
[----:B------:R-:W-:-:S04]  /*9890*/  HFMA2 R3, -RZ, RZ, 0, 0 ;  /* 0x00000000ff037431 */ /* 0x000fc800000001ff */
[----:B------:R-:W-:Y:S05]  /*98a0*/  RET.REL.NODEC R2 `(_ZN7cutlass13device_kernelINS_4gemm6kernel13GemmUniversalIN4cute5tupleIJiiiiEEENS1_10collective13CollectiveMmaINS1_35MainloopSm100TmaUmmaWarpSpecializedILi4ELi2ELi4ENS5_IJNS4_1CILi1EEENSA_ILi8EEESB_EEEEENS5_IJNSA_ILi128EEENSA_ILi64EEESG_EEENS_10tfloat32_tENS5_IJlSB_lEEESI_SJ_NS4_8TiledMMAINS4_8MMA_AtomIJNS4_17SM100_MMA_TF32_SSISI_SI_fLi128ELi64ELNS4_4UMMA5MajorE0ELSO_0ELNSN_7ScaleInE0ELSP_0EEEEEENS4_6LayoutINS5_IJSB_SB_SB_EEENS5_IJNSA_ILi0EEESU_SU_EEEEENS5_IJNS4_10UnderscoreESX_SX_EEEEENS4_23SM90_TMA_LOAD_MULTICASTENS4_14ComposedLayoutINS4_7SwizzleILi3ELi4ELi3EEENS4_18smem_ptr_flag_bitsILi32EEENSS_INS5_IJSC_NSA_ILi32EEEEEENS5_IJS16_SB_EEEEEEEvNS4_8identityENS4_13SM90_TMA_LOADES1A_vS1B_EENS_8epilogue10collective18CollectiveEpilogueINS1E_23Sm100TmaWarpSpecializedILi4ELi2ELi16ELb1ELb0EEEJSH_NS5_IJNSS_ISF_SB_EENSS_INSA_ILi16EEESB_EEEEESI_SJ_SI_SJ_NS1E_6fusion15FusionCallbacksIS1I_NS1N_17LinearCombinationISI_fSI_fLNS_15FloatRoundStyleE2EEESH_S1M_JEEENS4_5SM1004TMEM4LOAD26SM100_TMEM_LOAD_32dp32b16xES1C_NS11_INS12_ILi2ELi4ELi3EEES15_NSS_INS5_IJSC_S1K_EEENS5_IJS1K_SB_EEEEEEENS4_39AutoVectorizingCopyWithAssumedAlignmentILi128EEENS4_14SM90_TMA_STOREES21_S23_S23_EEEvvEEEEvNT_6ParamsE) ;  /* 0xffffff6402d47950 */ /* 0x000fea0003c3ffff */
.L_x_182:
[----:B------:R-:W-:-:S00]  /*98b0*/  BRA `(.L_x_182) ;  /* 0xfffffffc00fc7947 */ /* 0x000fc0000383ffff */
[----:B------:R-:W-:-:S00]  /*98c0*/  NOP ;  /* 0x0000000000007918 */ /* 0x000fc00000000000 */
        /* <DEDUP_REMOVED lines=11> */
.L_x_183:


//--------------------- .nv.global.init           --------------------------
	.section	.nv.global.init,"aw",@progbits
.nv.global.init:
	.type		$str$27,@object
	.size		$str$27,($str$28 - $str$27)
$str$27:
        /*0000*/ 	.byte	0x28, 0x61, 0x64, 0x64, 0x72, 0x65, 0x73, 0x73, 0x20, 0x26, 0x20, 0x6d, 0x61, 0x73, 0x6b, 0x29
        /*0010*/ 	.byte	0x20, 0x3d, 0x3d, 0x20, 0x30, 0x00
	.type		$str$28,@object
	.size		$str$28,($str$26 - $str$28)
$str$28:
        /*0016*/ 	.byte	0x2f, 0x74, 0x6d, 0x70, 0x2f, 0x63, 0x75, 0x74, 0x6c, 0x61, 0x73, 0x73, 0x5f, 0x73, 0x77, 0x65
        /*0026*/ 	.byte	0x65, 0x70, 0x5f, 0x73, 0x72, 0x63, 0x2f, 0x69, 0x6e, 0x63, 0x6c, 0x75, 0x64, 0x65, 0x2f, 0x63
        /*0036*/ 	.byte	0x75, 0x74, 0x65, 0x2f, 0x70, 0x6f, 0x69, 0x6e, 0x74, 0x65, 0x72, 0x5f, 0x66, 0x6c, 0x61, 0x67
        /*0046*/ 	.byte	0x67, 0x65, 0x64, 0x2e, 0x68, 0x70, 0x70, 0x00
	.type		$str$26,@object
	.size		$str$26,($str$25 - $str$26)
$str$26:
        /*004e*/ 	.byte	0x2f, 0x74, 0x6d, 0x70, 0x2f, 0x63, 0x75, 0x74, 0x6c, 0x61, 0x73, 0x73, 0x5f, 0x73, 0x77, 0x65
        /*005e*/ 	.byte	0x65, 0x70, 0x5f, 0x73, 0x72, 0x63, 0x2f, 0x69, 0x6e, 0x63, 0x6c, 0x75, 0x64, 0x65, 0x2f, 0x63
        /*006e*/ 	.byte	0x75, 0x74, 0x65, 0x2f, 0x61, 0x74, 0x6f, 0x6d, 0x2f, 0x63, 0x6f, 0x70, 0x79, 0x5f, 0x74, 0x72
        /*007e*/ 	.byte	0x61, 0x69, 0x74, 0x73, 0x5f, 0x73, 0x6d, 0x31, 0x30, 0x30, 0x2e, 0x68, 0x70, 0x70, 0x00
	.type		$str$25,@object
	.size		$str$25,(__unnamed_1 - $str$25)
$str$25:
        /*008d*/ 	.byte	0x28, 0x28, 0x75, 0x69, 0x6e, 0x74, 0x33, 0x32, 0x5f, 0x74, 0x28, 0x74, 0x68, 0x72, 0x65, 0x61
        /*009d*/ 	.byte	0x64, 0x49, 0x64, 0x78, 0x2e, 0x78, 0x29, 0x20, 0x2f, 0x20, 0x33, 0x32, 0x29, 0x20, 0x25, 0x20
        /*00ad*/ 	.byte	0x34, 0x29, 0x20, 0x3d, 0x3d, 0x20, 0x28, 0x28, 0x28, 0x74, 0x6d, 0x65, 0x6d, 0x5f, 0x61, 0x64
        /*00bd*/ 	.byte	0x64, 0x72, 0x20, 0x3e, 0x3e, 0x20, 0x31, 0x36, 0x29, 0x20, 0x2f, 0x20, 0x33, 0x32, 0x29, 0x20
        /*00cd*/ 	.byte	0x25, 0x20, 0x34, 0x29, 0x00
	.type		__unnamed_1,@object
	.size		__unnamed_1,(__unnamed_2 - __unnamed_1)
__unnamed_1:
        /*00d2*/ 	.byte	0x61, 0x75, 0x74, 0x6f, 0x20, 0x63, 0x75, 0x74, 0x65, 0x3a, 0x3a, 0x61, 0x73, 0x5f, 0x70, 0x6f
        /* <DEDUP_REMOVED lines=24> */
        /*0262*/ 	.byte	0x32, 0x30, 0x34, 0x38, 0x3e, 0x3e, 0x3e, 0x3e, 0x5d, 0x00
	.type		__unnamed_2,@object
	.size		__unnamed_2,(.L_2 - __unnamed_2)
__unnamed_2:
        /* <DEDUP_REMOVED lines=42> */
        /*050c*/ 	.byte	0x3e, 0x5d, 0x00
.L_2:


//--------------------- .nv.shared._ZN7cutlass13device_kernelINS_4gemm6kernel13GemmUniversalIN4cute5tupleIJiiiiEEENS1_10collective13CollectiveMmaINS1_35MainloopSm100TmaUmmaWarpSpecializedILi4ELi2ELi4ENS5_IJNS4_1CILi1EEENSA_ILi8EEESB_EEEEENS5_IJNSA_ILi128EEENSA_ILi64EEESG_EEENS_10tfloat32_tENS5_IJlSB_lEEESI_SJ_NS4_8TiledMMAINS4_8MMA_AtomIJNS4_17SM100_MMA_TF32_SSISI_SI_fLi128ELi64ELNS4_4UMMA5MajorE0ELSO_0ELNSN_7ScaleInE0ELSP_0EEEEEENS4_6LayoutINS5_IJSB_SB_SB_EEENS5_IJNSA_ILi0EEESU_SU_EEEEENS5_IJNS4_10UnderscoreESX_SX_EEEEENS4_23SM90_TMA_LOAD_MULTICASTENS4_14ComposedLayoutINS4_7SwizzleILi3ELi4ELi3EEENS4_18smem_ptr_flag_bitsILi32EEENSS_INS5_IJSC_NSA_ILi32EEEEEENS5_IJS16_SB_EEEEEEEvNS4_8identityENS4_13SM90_TMA_LOADES1A_vS1B_EENS_8epilogue10collective18CollectiveEpilogueINS1E_23Sm100TmaWarpSpecializedILi4ELi2ELi16ELb1ELb0EEEJSH_NS5_IJNSS_ISF_SB_EENSS_INSA_ILi16EEESB_EEEEESI_SJ_SI_SJ_NS1E_6fusion15FusionCallbacksIS1I_NS1N_17LinearCombinationISI_fSI_fLNS_15FloatRoundStyleE2EEESH_S1M_JEEENS4_5SM1004TMEM4LOAD26SM100_TMEM_LOAD_32dp32b16xES1C_NS11_INS12_ILi2ELi4ELi3EEES15_NSS_INS5_IJSC_S1K_EEENS5_IJS1K_SB_EEEEEEENS4_39AutoVectorizingCopyWithAssumedAlignmentILi128EEENS4_14SM90_TMA_STOREES21_S23_S23_EEEvvEEEEvNT_6ParamsE --------------------------
	.section	.nv.shared._ZN7cutlass13device_kernelINS_4gemm6kernel13GemmUniversalIN4cute5tupleIJiiiiEEENS1_10collective13CollectiveMmaINS1_35MainloopSm100TmaUmmaWarpSpecializedILi4ELi2ELi4ENS5_IJNS4_1CILi1EEENSA_ILi8EEESB_EEEEENS5_IJNSA_ILi128EEENSA_ILi64EEESG_EEENS_10tfloat32_tENS5_IJlSB_lEEESI_SJ_NS4_8TiledMMAINS4_8MMA_AtomIJNS4_17SM100_MMA_TF32_SSISI_SI_fLi128ELi64ELNS4_4UMMA5MajorE0ELSO_0ELNSN_7ScaleInE0ELSP_0EEEEEENS4_6LayoutINS5_IJSB_SB_SB_EEENS5_IJNSA_ILi0EEESU_SU_EEEEENS5_IJNS4_10UnderscoreESX_SX_EEEEENS4_23SM90_TMA_LOAD_MULTICASTENS4_14ComposedLayoutINS4_7SwizzleILi3ELi4ELi3EEENS4_18smem_ptr_flag_bitsILi32EEENSS_INS5_IJSC_NSA_ILi32EEEEEENS5_IJS16_SB_EEEEEEEvNS4_8identityENS4_13SM90_TMA_LOADES1A_vS1B_EENS_8epilogue10collective18CollectiveEpilogueINS1E_23Sm100TmaWarpSpecializedILi4ELi2ELi16ELb1ELb0EEEJSH_NS5_IJNSS_ISF_SB_EENSS_INSA_ILi16EEESB_EEEEESI_SJ_SI_SJ_NS1E_6fusion15FusionCallbacksIS1I_NS1N_17LinearCombinationISI_fSI_fLNS_15FloatRoundStyleE2EEESH_S1M_JEEENS4_5SM1004TMEM4LOAD26SM100_TMEM_LOAD_32dp32b16xES1C_NS11_INS12_ILi2ELi4ELi3EEES15_NSS_INS5_IJSC_S1K_EEENS5_IJS1K_SB_EEEEEEENS4_39AutoVectorizingCopyWithAssumedAlignmentILi128EEENS4_14SM90_TMA_STOREES21_S23_S23_EEEvvEEEEvNT_6ParamsE,"aw",@nobits
	.sectionflags	@""
	.align	16
	.zero		1024


//--------------------- .nv.shared.reserved.0     --------------------------
	.section	.nv.shared.reserved.0,"aw",@nobits
	.weak		__nv_reservedSMEM_offset_0_alias
	.size		__nv_reservedSMEM_offset_0_alias, 0, 64
	.other		__nv_reservedSMEM_offset_0_alias,@"STO_CUDA_RESERVED_SHARED STV_DEFAULT"
__nv_reservedSMEM_offset_0_alias:
	.zero		0
.nv.shared.reserved.0:
	.zero		64
	.weak		__nv_reservedSMEM_tcgen05_partition
	.type		__nv_reservedSMEM_tcgen05_partition,@object
	.size		__nv_reservedSMEM_tcgen05_partition,(.L_0 - __nv_reservedSMEM_tcgen05_partition)
__nv_reservedSMEM_tcgen05_partition:
	.zero		32
.L_0:


//--------------------- .nv.global                --------------------------
	.section	.nv.global,"aw",@nobits
.nv.global:
	.type		_ZN40_INTERNAL_e72d94a2_4_k_cu_48b06929_241604cute1_E,@object
	.size		_ZN40_INTERNAL_e72d94a2_4_k_cu_48b06929_241604cute1_E,(_ZN40_INTERNAL_e72d94a2_4_k_cu_48b06929_241604cuda3std3__45__cpo6cbeginE - _ZN40_INTERNAL_e72d94a2_4_k_cu_48b06929_241604cute1_E)
_ZN40_INTERNAL_e72d94a2_4_k_cu_48b06929_241604cute1_E:
	.zero		1
	.type		_ZN40_INTERNAL_e72d94a2_4_k_cu_48b06929_241604cuda3std3__45__cpo6cbeginE,@object
	.size		_ZN40_INTERNAL_e72d94a2_4_k_cu_48b06929_241604cuda3std3__45__cpo6cbeginE,(_ZN40_INTERNAL_e72d94a2_4_k_cu_48b06929_241604cuda3std3__48in_placeE - _ZN40_INTERNAL_e72d94a2_4_k_cu_48b06929_241604cuda3std3__45__cpo6cbeginE)
_ZN40_INTERNAL_e72d94a2_4_k_cu_48b06929_241604cuda3std3__45__cpo6cbeginE:
	.zero		1
	.type		_ZN40_INTERNAL_e72d94a2_4_k_cu_48b06929_241604cuda3std3__48in_placeE,@object
	.size		_ZN40_INTERNAL_e72d94a2_4_k_cu_48b06929_241604cuda3std3__48in_placeE,(_ZN40_INTERNAL_e72d94a2_4_k_cu_48b06929_241604cuda3std6ranges3__45__cpo9iter_moveE - _ZN40_INTERNAL_e72d94a2_4_k_cu_48b06929_241604cuda3std3__48in_placeE)
_ZN40_INTERNAL_e72d94a2_4_k_cu_48b06929_241604cuda3std3__48in_placeE:
	.zero		1
	.type		_ZN40_INTERNAL_e72d94a2_4_k_cu_48b06929_241604cuda3std6ranges3__45__cpo9iter_moveE,@object
	.size		_ZN40_INTERNAL_e72d94a2_4_k_cu_48b06929_241604cuda3std6ranges3__45__cpo9iter_moveE,(_ZN40_INTERNAL_e72d94a2_4_k_cu_48b06929_241604cuda3std3__45__cpo5beginE - _ZN40_INTERNAL_e72d94a2_4_k_cu_48b06929_241604cuda3std6ranges3__45__cpo9iter_moveE)
_ZN40_INTERNAL_e72d94a2_4_k_cu_48b06929_241604cuda3std6ranges3__45__cpo9iter_moveE:
	.zero		1
	.type		_ZN40_INTERNAL_e72d94a2_4_k_cu_48b06929_241604cuda3std3__45__cpo5beginE,@object
	.size		_ZN40_INTERNAL_e72d94a2_4_k_cu_48b06929_241604cuda3std3__45__cpo5beginE,(_ZN40_INTERNAL_e72d94a2_4_k_cu_48b06929_241604cuda3std3__442_GLOBAL__N__e72d94a2_4_k_cu_48b06929_241606ignoreE - _ZN40_INTERNAL_e72d94a2_4_k_cu_48b06929_241604cuda3std3__45__cpo5beginE)
_ZN40_INTERNAL_e72d94a2_4_k_cu_48b06929_241604cuda3std3__45__cpo5beginE:
	.zero		1
	.type		_ZN40_INTERNAL_e72d94a2_4_k_cu_48b06929_241604cuda3std3__442_GLOBAL__N__e72d94a2_4_k_cu_48b06929_241606ignoreE,@object
	.size		_ZN40_INTERNAL_e72d94a2_4_k_cu_48b06929_241604cuda3std3__442_GLOBAL__N__e72d94a2_4_k_cu_48b06929_241606ignoreE,(_ZN40_INTERNAL_e72d94a2_4_k_cu_48b06929_241604cute7productE - _ZN40_INTERNAL_e72d94a2_4_k_cu_48b06929_241604cuda3std3__442_GLOBAL__N__e72d94a2_4_k_cu_48b06929_241606ignoreE)
_ZN40_INTERNAL_e72d94a2_4_k_cu_48b06929_241604cuda3std3__442_GLOBAL__N__e72d94a2_4_k_cu_48b06929_241606ignoreE:
	.zero		1
	.type		_ZN40_INTERNAL_e72d94a2_4_k_cu_48b06929_241604cute7productE,@object
	.size		_ZN40_INTERNAL_e72d94a2_4_k_cu_48b06929_241604cute7productE,(_ZN40_INTERNAL_e72d94a2_4_k_cu_48b06929_241604cuda3std3__45__cpo3endE - _ZN40_INTERNAL_e72d94a2_4_k_cu_48b06929_241604cute7productE)
_ZN40_INTERNAL_e72d94a2_4_k_cu_48b06929_241604cute7productE:
	.zero		1
	.type		_ZN40_INTERNAL_e72d94a2_4_k_cu_48b06929_241604cuda3std3__45__cpo3endE,@object
	.size		_ZN40_INTERNAL_e72d94a2_4_k_cu_48b06929_241604cuda3std3__45__cpo3endE,(_ZN40_INTERNAL_e72d94a2_4_k_cu_48b06929_241604cuda3std3__419piecewise_constructE - _ZN40_INTERNAL_e72d94a2_4_k_cu_48b06929_241604cuda3std3__45__cpo3endE)
_ZN40_INTERNAL_e72d94a2_4_k_cu_48b06929_241604cuda3std3__45__cpo3endE:
	.zero		1
	.type		_ZN40_INTERNAL_e72d94a2_4_k_cu_48b06929_241604cuda3std3__419piecewise_constructE,@object
	.size		_ZN40_INTERNAL_e72d94a2_4_k_cu_48b06929_241604cuda3std3__419piecewise_constructE,(_ZN40_INTERNAL_e72d94a2_4_k_cu_48b06929_241604cuda3std3__45__cpo4cendE - _ZN40_INTERNAL_e72d94a2_4_k_cu_48b06929_241604cuda3std3__419piecewise_constructE)
_ZN40_INTERNAL_e72d94a2_4_k_cu_48b06929_241604cuda3std3__419piecewise_constructE:
	.zero		1
	.type		_ZN40_INTERNAL_e72d94a2_4_k_cu_48b06929_241604cuda3std3__45__cpo4cendE,@object
	.size		_ZN40_INTERNAL_e72d94a2_4_k_cu_48b06929_241604cuda3std3__45__cpo4cendE,(_ZN40_INTERNAL_e72d94a2_4_k_cu_48b06929_241604cuda3std6ranges3__45__cpo4swapE - _ZN40_INTERNAL_e72d94a2_4_k_cu_48b06929_241604cuda3std3__45__cpo4cendE)
_ZN40_INTERNAL_e72d94a2_4_k_cu_48b06929_241604cuda3std3__45__cpo4cendE:
	.zero		1
	.type		_ZN40_INTERNAL_e72d94a2_4_k_cu_48b06929_241604cuda3std6ranges3__45__cpo4swapE,@object
	.size		_ZN40_INTERNAL_e72d94a2_4_k_cu_48b06929_241604cuda3std6ranges3__45__cpo4swapE,(.L_10 - _ZN40_INTERNAL_e72d94a2_4_k_cu_48b06929_241604cuda3std6ranges3__45__cpo4swapE)
_ZN40_INTERNAL_e72d94a2_4_k_cu_48b06929_241604cuda3std6ranges3__45__cpo4swapE:
	.zero		1
.L_10:


//--------------------- .nv.constant0._ZN7cutlass13device_kernelINS_4gemm6kernel13GemmUniversalIN4cute5tupleIJiiiiEEENS1_10collective13CollectiveMmaINS1_35MainloopSm100TmaUmmaWarpSpecializedILi4ELi2ELi4ENS5_IJNS4_1CILi1EEENSA_ILi8EEESB_EEEEENS5_IJNSA_ILi128EEENSA_ILi64EEESG_EEENS_10tfloat32_tENS5_IJlSB_lEEESI_SJ_NS4_8TiledMMAINS4_8MMA_AtomIJNS4_17SM100_MMA_TF32_SSISI_SI_fLi128ELi64ELNS4_4UMMA5MajorE0ELSO_0ELNSN_7ScaleInE0ELSP_0EEEEEENS4_6LayoutINS5_IJSB_SB_SB_EEENS5_IJNSA_ILi0EEESU_SU_EEEEENS5_IJNS4_10UnderscoreESX_SX_EEEEENS4_23SM90_TMA_LOAD_MULTICASTENS4_14ComposedLayoutINS4_7SwizzleILi3ELi4ELi3EEENS4_18smem_ptr_flag_bitsILi32EEENSS_INS5_IJSC_NSA_ILi32EEEEEENS5_IJS16_SB_EEEEEEEvNS4_8identityENS4_13SM90_TMA_LOADES1A_vS1B_EENS_8epilogue10collective18CollectiveEpilogueINS1E_23Sm100TmaWarpSpecializedILi4ELi2ELi16ELb1ELb0EEEJSH_NS5_IJNSS_ISF_SB_EENSS_INSA_ILi16EEESB_EEEEESI_SJ_SI_SJ_NS1E_6fusion15FusionCallbacksIS1I_NS1N_17LinearCombinationISI_fSI_fLNS_15FloatRoundStyleE2EEESH_S1M_JEEENS4_5SM1004TMEM4LOAD26SM100_TMEM_LOAD_32dp32b16xES1C_NS11_INS12_ILi2ELi4ELi3EEES15_NSS_INS5_IJSC_S1K_EEENS5_IJS1K_SB_EEEEEEENS4_39AutoVectorizingCopyWithAssumedAlignmentILi128EEENS4_14SM90_TMA_STOREES21_S23_S23_EEEvvEEEEvNT_6ParamsE --------------------------
	.section	.nv.constant0._ZN7cutlass13device_kernelINS_4gemm6kernel13GemmUniversalIN4cute5tupleIJiiiiEEENS1_10collective13CollectiveMmaINS1_35MainloopSm100TmaUmmaWarpSpecializedILi4ELi2ELi4ENS5_IJNS4_1CILi1EEENSA_ILi8EEESB_EEEEENS5_IJNSA_ILi128EEENSA_ILi64EEESG_EEENS_10tfloat32_tENS5_IJlSB_lEEESI_SJ_NS4_8TiledMMAINS4_8MMA_AtomIJNS4_17SM100_MMA_TF32_SSISI_SI_fLi128ELi64ELNS4_4UMMA5MajorE0ELSO_0ELNSN_7ScaleInE0ELSP_0EEEEEENS4_6LayoutINS5_IJSB_SB_SB_EEENS5_IJNSA_ILi0EEESU_SU_EEEEENS5_IJNS4_10UnderscoreESX_SX_EEEEENS4_23SM90_TMA_LOAD_MULTICASTENS4_14ComposedLayoutINS4_7SwizzleILi3ELi4ELi3EEENS4_18smem_ptr_flag_bitsILi32EEENSS_INS5_IJSC_NSA_ILi32EEEEEENS5_IJS16_SB_EEEEEEEvNS4_8identityENS4_13SM90_TMA_LOADES1A_vS1B_EENS_8epilogue10collective18CollectiveEpilogueINS1E_23Sm100TmaWarpSpecializedILi4ELi2ELi16ELb1ELb0EEEJSH_NS5_IJNSS_ISF_SB_EENSS_INSA_ILi16EEESB_EEEEESI_SJ_SI_SJ_NS1E_6fusion15FusionCallbacksIS1I_NS1N_17LinearCombinationISI_fSI_fLNS_15FloatRoundStyleE2EEESH_S1M_JEEENS4_5SM1004TMEM4LOAD26SM100_TMEM_LOAD_32dp32b16xES1C_NS11_INS12_ILi2ELi4ELi3EEES15_NSS_INS5_IJSC_S1K_EEENS5_IJS1K_SB_EEEEEEENS4_39AutoVectorizingCopyWithAssumedAlignmentILi128EEENS4_14SM90_TMA_STOREES21_S23_S23_EEEvvEEEEvNT_6ParamsE,"a",@progbits
	.sectionflags	@""
	.align	4
.nv.constant0._ZN7cutlass13device_kernelINS_4gemm6kernel13GemmUniversalIN4cute5tupleIJiiiiEEENS1_10collective13CollectiveMmaINS1_35MainloopSm100TmaUmmaWarpSpecializedILi4ELi2ELi4ENS5_IJNS4_1CILi1EEENSA_ILi8EEESB_EEEEENS5_IJNSA_ILi128EEENSA_ILi64EEESG_EEENS_10tfloat32_tENS5_IJlSB_lEEESI_SJ_NS4_8TiledMMAINS4_8MMA_AtomIJNS4_17SM100_MMA_TF32_SSISI_SI_fLi128ELi64ELNS4_4UMMA5MajorE0ELSO_0ELNSN_7ScaleInE0ELSP_0EEEEEENS4_6LayoutINS5_IJSB_SB_SB_EEENS5_IJNSA_ILi0EEESU_SU_EEEEENS5_IJNS4_10UnderscoreESX_SX_EEEEENS4_23SM90_TMA_LOAD_MULTICASTENS4_14ComposedLayoutINS4_7SwizzleILi3ELi4ELi3EEENS4_18smem_ptr_flag_bitsILi32EEENSS_INS5_IJSC_NSA_ILi32EEEEEENS5_IJS16_SB_EEEEEEEvNS4_8identityENS4_13SM90_TMA_LOADES1A_vS1B_EENS_8epilogue10collective18CollectiveEpilogueINS1E_23Sm100TmaWarpSpecializedILi4ELi2ELi16ELb1ELb0EEEJSH_NS5_IJNSS_ISF_SB_EENSS_INSA_ILi16EEESB_EEEEESI_SJ_SI_SJ_NS1E_6fusion15FusionCallbacksIS1I_NS1N_17LinearCombinationISI_fSI_fLNS_15FloatRoundStyleE2EEESH_S1M_JEEENS4_5SM1004TMEM4LOAD26SM100_TMEM_LOAD_32dp32b16xES1C_NS11_INS12_ILi2ELi4ELi3EEES15_NSS_INS5_IJSC_S1K_EEENS5_IJS1K_SB_EEEEEEENS4_39AutoVectorizingCopyWithAssumedAlignmentILi128EEENS4_14SM90_TMA_STOREES21_S23_S23_EEEvvEEEEvNT_6ParamsE:
	.zero		2944


//--------------------- SYMBOLS --------------------------

	.type		.nv.reservedSmem.offset0,@object
	.size		.nv.reservedSmem.offset0,0x4
	.type		.nv.reservedSmem.cap,@object
	.size		.nv.reservedSmem.cap,0x4
	.type		__assertfail,@function
